//
// Generated by NVIDIA NVVM Compiler
//
// Compiler Build ID: CL-36424714
// Cuda compilation tools, release 13.0, V13.0.88
// Based on NVVM 20.0.0
//

.version 9.0
.target sm_100
.address_size 64

	// .globl	_Z10cudaConv2DPfS_S_iiii

.visible .entry _Z10cudaConv2DPfS_S_iiii(
	.param .u64 .ptr .align 1 _Z10cudaConv2DPfS_S_iiii_param_0,
	.param .u64 .ptr .align 1 _Z10cudaConv2DPfS_S_iiii_param_1,
	.param .u64 .ptr .align 1 _Z10cudaConv2DPfS_S_iiii_param_2,
	.param .u32 _Z10cudaConv2DPfS_S_iiii_param_3,
	.param .u32 _Z10cudaConv2DPfS_S_iiii_param_4,
	.param .u32 _Z10cudaConv2DPfS_S_iiii_param_5,
	.param .u32 _Z10cudaConv2DPfS_S_iiii_param_6
)
{
	.reg .pred 	%p<14>;
	.reg .b32 	%r<175>;
	.reg .b32 	%f<73>;
	.reg .b64 	%rd<70>;

	ld.param.u64 	%rd4, [_Z10cudaConv2DPfS_S_iiii_param_0];
	ld.param.u64 	%rd5, [_Z10cudaConv2DPfS_S_iiii_param_1];
	ld.param.u32 	%r91, [_Z10cudaConv2DPfS_S_iiii_param_3];
	ld.param.u32 	%r92, [_Z10cudaConv2DPfS_S_iiii_param_4];
	ld.param.u32 	%r93, [_Z10cudaConv2DPfS_S_iiii_param_5];
	ld.param.u32 	%r94, [_Z10cudaConv2DPfS_S_iiii_param_6];
	cvta.to.global.u64 	%rd1, %rd5;
	cvta.to.global.u64 	%rd2, %rd4;
	add.s32 	%r95, %r93, -1;
	shr.u32 	%r96, %r95, 31;
	add.s32 	%r97, %r95, %r96;
	shr.s32 	%r98, %r97, 1;
	sub.s32 	%r99, %r91, %r98;
	sub.s32 	%r100, %r92, %r98;
	mov.u32 	%r101, %ctaid.y;
	mov.u32 	%r102, %ntid.y;
	mul.lo.s32 	%r2, %r101, %r102;
	mov.u32 	%r3, %tid.y;
	add.s32 	%r4, %r2, %r3;
	mov.u32 	%r103, %ctaid.x;
	mov.u32 	%r104, %ntid.x;
	mov.u32 	%r105, %tid.x;
	mad.lo.s32 	%r106, %r103, %r104, %r105;
	setp.ge.s32 	%p1, %r4, %r99;
	setp.ge.s32 	%p2, %r106, %r100;
	or.pred  	%p3, %p1, %p2;
	@%p3 bra 	$L__BB0_18;
	mov.f32 	%f71, 0f00000000;
	min.s32 	%r107, %r93, %r94;
	setp.lt.s32 	%p4, %r107, 1;
	@%p4 bra 	$L__BB0_17;
	and.b32  	%r6, %r94, 7;
	and.b32  	%r7, %r94, 3;
	and.b32  	%r8, %r94, 2147483640;
	and.b32  	%r9, %r94, 1;
	neg.s32 	%r10, %r8;
	shl.b32 	%r11, %r94, 3;
	add.s32 	%r109, %r3, %r91;
	add.s32 	%r12, %r109, %r2;
	mul.lo.s32 	%r110, %r92, %r91;
	shl.b32 	%r13, %r110, 3;
	shl.b32 	%r111, %r91, 1;
	add.s32 	%r14, %r4, %r111;
	mad.lo.s32 	%r15, %r91, 3, %r4;
	shl.b32 	%r112, %r91, 2;
	add.s32 	%r16, %r4, %r112;
	mad.lo.s32 	%r17, %r91, 5, %r4;
	mad.lo.s32 	%r18, %r91, 6, %r4;
	mad.lo.s32 	%r19, %r91, 7, %r4;
	mov.f32 	%f71, 0f00000000;
	mov.b32 	%r153, 0;
$L__BB0_3:
	add.s32 	%r21, %r153, %r4;
	mul.lo.s32 	%r22, %r153, %r93;
	add.s32 	%r23, %r94, %r22;
	add.s32 	%r114, %r12, %r153;
	mad.lo.s32 	%r24, %r92, %r114, %r106;
	add.s32 	%r115, %r14, %r153;
	mad.lo.s32 	%r25, %r92, %r115, %r106;
	add.s32 	%r116, %r15, %r153;
	mad.lo.s32 	%r26, %r92, %r116, %r106;
	add.s32 	%r117, %r16, %r153;
	mad.lo.s32 	%r27, %r92, %r117, %r106;
	add.s32 	%r118, %r17, %r153;
	mad.lo.s32 	%r28, %r92, %r118, %r106;
	add.s32 	%r119, %r18, %r153;
	mad.lo.s32 	%r29, %r92, %r119, %r106;
	add.s32 	%r120, %r19, %r153;
	mad.lo.s32 	%r30, %r92, %r120, %r106;
	mad.lo.s32 	%r31, %r92, %r21, %r106;
	mov.b32 	%r154, 0;
$L__BB0_4:
	setp.lt.u32 	%p5, %r94, 8;
	add.s32 	%r33, %r154, %r106;
	add.s32 	%r34, %r154, %r22;
	mov.b32 	%r173, 0;
	@%p5 bra 	$L__BB0_7;
	add.s32 	%r170, %r23, %r154;
	shl.b32 	%r122, %r94, 1;
	add.s32 	%r123, %r122, %r22;
	add.s32 	%r169, %r123, %r154;
	mad.lo.s32 	%r124, %r94, 3, %r22;
	add.s32 	%r168, %r124, %r154;
	shl.b32 	%r125, %r94, 2;
	add.s32 	%r126, %r125, %r22;
	add.s32 	%r167, %r126, %r154;
	mad.lo.s32 	%r127, %r94, 5, %r22;
	add.s32 	%r166, %r127, %r154;
	mad.lo.s32 	%r128, %r94, 6, %r22;
	add.s32 	%r165, %r128, %r154;
	mad.lo.s32 	%r129, %r94, 7, %r22;
	add.s32 	%r164, %r129, %r154;
	add.s32 	%r162, %r24, %r154;
	add.s32 	%r161, %r25, %r154;
	add.s32 	%r160, %r26, %r154;
	add.s32 	%r159, %r27, %r154;
	add.s32 	%r158, %r28, %r154;
	add.s32 	%r157, %r29, %r154;
	add.s32 	%r156, %r30, %r154;
	add.s32 	%r155, %r31, %r154;
	mov.u32 	%r163, %r34;
	mov.u32 	%r171, %r10;
$L__BB0_6:
	.pragma "nounroll";
	mul.wide.u32 	%rd6, %r163, 4;
	add.s64 	%rd7, %rd1, %rd6;
	mul.wide.s32 	%rd8, %r155, 4;
	add.s64 	%rd9, %rd2, %rd8;
	ld.global.f32 	%f19, [%rd9];
	ld.global.f32 	%f20, [%rd7];
	fma.rn.f32 	%f21, %f19, %f20, %f71;
	mul.wide.s32 	%rd10, %r162, 4;
	add.s64 	%rd11, %rd2, %rd10;
	ld.global.f32 	%f22, [%rd11];
	mul.wide.u32 	%rd12, %r170, 4;
	add.s64 	%rd13, %rd1, %rd12;
	ld.global.f32 	%f23, [%rd13];
	fma.rn.f32 	%f24, %f22, %f23, %f21;
	mul.wide.s32 	%rd14, %r161, 4;
	add.s64 	%rd15, %rd2, %rd14;
	ld.global.f32 	%f25, [%rd15];
	mul.wide.u32 	%rd16, %r169, 4;
	add.s64 	%rd17, %rd1, %rd16;
	ld.global.f32 	%f26, [%rd17];
	fma.rn.f32 	%f27, %f25, %f26, %f24;
	mul.wide.s32 	%rd18, %r160, 4;
	add.s64 	%rd19, %rd2, %rd18;
	ld.global.f32 	%f28, [%rd19];
	mul.wide.u32 	%rd20, %r168, 4;
	add.s64 	%rd21, %rd1, %rd20;
	ld.global.f32 	%f29, [%rd21];
	fma.rn.f32 	%f30, %f28, %f29, %f27;
	mul.wide.s32 	%rd22, %r159, 4;
	add.s64 	%rd23, %rd2, %rd22;
	ld.global.f32 	%f31, [%rd23];
	mul.wide.u32 	%rd24, %r167, 4;
	add.s64 	%rd25, %rd1, %rd24;
	ld.global.f32 	%f32, [%rd25];
	fma.rn.f32 	%f33, %f31, %f32, %f30;
	mul.wide.s32 	%rd26, %r158, 4;
	add.s64 	%rd27, %rd2, %rd26;
	ld.global.f32 	%f34, [%rd27];
	mul.wide.u32 	%rd28, %r166, 4;
	add.s64 	%rd29, %rd1, %rd28;
	ld.global.f32 	%f35, [%rd29];
	fma.rn.f32 	%f36, %f34, %f35, %f33;
	mul.wide.s32 	%rd30, %r157, 4;
	add.s64 	%rd31, %rd2, %rd30;
	ld.global.f32 	%f37, [%rd31];
	mul.wide.u32 	%rd32, %r165, 4;
	add.s64 	%rd33, %rd1, %rd32;
	ld.global.f32 	%f38, [%rd33];
	fma.rn.f32 	%f39, %f37, %f38, %f36;
	mul.wide.s32 	%rd34, %r156, 4;
	add.s64 	%rd35, %rd2, %rd34;
	ld.global.f32 	%f40, [%rd35];
	mul.wide.u32 	%rd36, %r164, 4;
	add.s64 	%rd37, %rd1, %rd36;
	ld.global.f32 	%f41, [%rd37];
	fma.rn.f32 	%f71, %f40, %f41, %f39;
	add.s32 	%r171, %r171, 8;
	add.s32 	%r170, %r170, %r11;
	add.s32 	%r169, %r169, %r11;
	add.s32 	%r168, %r168, %r11;
	add.s32 	%r167, %r167, %r11;
	add.s32 	%r166, %r166, %r11;
	add.s32 	%r165, %r165, %r11;
	add.s32 	%r164, %r164, %r11;
	add.s32 	%r163, %r163, %r11;
	add.s32 	%r162, %r162, %r13;
	add.s32 	%r161, %r161, %r13;
	add.s32 	%r160, %r160, %r13;
	add.s32 	%r159, %r159, %r13;
	add.s32 	%r158, %r158, %r13;
	add.s32 	%r157, %r157, %r13;
	add.s32 	%r156, %r156, %r13;
	add.s32 	%r155, %r155, %r13;
	setp.ne.s32 	%p6, %r171, 0;
	mov.u32 	%r173, %r8;
	@%p6 bra 	$L__BB0_6;
$L__BB0_7:
	setp.eq.s32 	%p7, %r6, 0;
	@%p7 bra 	$L__BB0_15;
	add.s32 	%r130, %r6, -1;
	setp.lt.u32 	%p8, %r130, 3;
	@%p8 bra 	$L__BB0_10;
	mad.lo.s32 	%r131, %r173, %r91, %r21;
	mad.lo.s32 	%r132, %r131, %r92, %r33;
	mul.wide.s32 	%rd38, %r132, 4;
	add.s64 	%rd39, %rd2, %rd38;
	ld.global.f32 	%f43, [%rd39];
	mad.lo.s32 	%r133, %r173, %r94, %r34;
	mul.wide.u32 	%rd40, %r133, 4;
	add.s64 	%rd41, %rd1, %rd40;
	ld.global.f32 	%f44, [%rd41];
	fma.rn.f32 	%f45, %f43, %f44, %f71;
	add.s32 	%r134, %r131, %r91;
	mad.lo.s32 	%r135, %r134, %r92, %r33;
	mul.wide.s32 	%rd42, %r135, 4;
	add.s64 	%rd43, %rd2, %rd42;
	ld.global.f32 	%f46, [%rd43];
	add.s32 	%r136, %r133, %r94;
	mul.wide.u32 	%rd44, %r136, 4;
	add.s64 	%rd45, %rd1, %rd44;
	ld.global.f32 	%f47, [%rd45];
	fma.rn.f32 	%f48, %f46, %f47, %f45;
	add.s32 	%r137, %r134, %r91;
	mad.lo.s32 	%r138, %r137, %r92, %r33;
	mul.wide.s32 	%rd46, %r138, 4;
	add.s64 	%rd47, %rd2, %rd46;
	ld.global.f32 	%f49, [%rd47];
	add.s32 	%r139, %r136, %r94;
	mul.wide.u32 	%rd48, %r139, 4;
	add.s64 	%rd49, %rd1, %rd48;
	ld.global.f32 	%f50, [%rd49];
	fma.rn.f32 	%f51, %f49, %f50, %f48;
	add.s32 	%r140, %r137, %r91;
	mad.lo.s32 	%r141, %r140, %r92, %r33;
	mul.wide.s32 	%rd50, %r141, 4;
	add.s64 	%rd51, %rd2, %rd50;
	ld.global.f32 	%f52, [%rd51];
	add.s32 	%r142, %r139, %r94;
	mul.wide.u32 	%rd52, %r142, 4;
	add.s64 	%rd53, %rd1, %rd52;
	ld.global.f32 	%f53, [%rd53];
	fma.rn.f32 	%f71, %f52, %f53, %f51;
	add.s32 	%r173, %r173, 4;
$L__BB0_10:
	setp.eq.s32 	%p9, %r7, 0;
	@%p9 bra 	$L__BB0_15;
	setp.eq.s32 	%p10, %r7, 1;
	@%p10 bra 	$L__BB0_13;
	mad.lo.s32 	%r143, %r173, %r91, %r21;
	mad.lo.s32 	%r144, %r143, %r92, %r33;
	mul.wide.s32 	%rd54, %r144, 4;
	add.s64 	%rd55, %rd2, %rd54;
	ld.global.f32 	%f55, [%rd55];
	mad.lo.s32 	%r145, %r173, %r94, %r34;
	mul.wide.u32 	%rd56, %r145, 4;
	add.s64 	%rd57, %rd1, %rd56;
	ld.global.f32 	%f56, [%rd57];
	fma.rn.f32 	%f57, %f55, %f56, %f71;
	add.s32 	%r146, %r143, %r91;
	mad.lo.s32 	%r147, %r146, %r92, %r33;
	mul.wide.s32 	%rd58, %r147, 4;
	add.s64 	%rd59, %rd2, %rd58;
	ld.global.f32 	%f58, [%rd59];
	add.s32 	%r148, %r145, %r94;
	mul.wide.u32 	%rd60, %r148, 4;
	add.s64 	%rd61, %rd1, %rd60;
	ld.global.f32 	%f59, [%rd61];
	fma.rn.f32 	%f71, %f58, %f59, %f57;
	add.s32 	%r173, %r173, 2;
$L__BB0_13:
	setp.eq.s32 	%p11, %r9, 0;
	@%p11 bra 	$L__BB0_15;
	mad.lo.s32 	%r149, %r173, %r91, %r21;
	mad.lo.s32 	%r150, %r149, %r92, %r33;
	mul.wide.s32 	%rd62, %r150, 4;
	add.s64 	%rd63, %rd2, %rd62;
	ld.global.f32 	%f60, [%rd63];
	mad.lo.s32 	%r151, %r173, %r94, %r34;
	mul.wide.u32 	%rd64, %r151, 4;
	add.s64 	%rd65, %rd1, %rd64;
	ld.global.f32 	%f61, [%rd65];
	fma.rn.f32 	%f71, %f60, %f61, %f71;
$L__BB0_15:
	add.s32 	%r154, %r154, 1;
	setp.ne.s32 	%p12, %r154, %r93;
	@%p12 bra 	$L__BB0_4;
	add.s32 	%r153, %r153, 1;
	setp.ne.s32 	%p13, %r153, %r93;
	@%p13 bra 	$L__BB0_3;
$L__BB0_17:
	ld.param.u64 	%rd69, [_Z10cudaConv2DPfS_S_iiii_param_2];
	mad.lo.s32 	%r152, %r100, %r4, %r106;
	cvta.to.global.u64 	%rd66, %rd69;
	mul.wide.s32 	%rd67, %r152, 4;
	add.s64 	%rd68, %rd66, %rd67;
	st.global.f32 	[%rd68], %f71;
$L__BB0_18:
	ret;

}
	// .globl	_Z12cudaMeanPoolPfS_iii
.visible .entry _Z12cudaMeanPoolPfS_iii(
	.param .u64 .ptr .align 1 _Z12cudaMeanPoolPfS_iii_param_0,
	.param .u64 .ptr .align 1 _Z12cudaMeanPoolPfS_iii_param_1,
	.param .u32 _Z12cudaMeanPoolPfS_iii_param_2,
	.param .u32 _Z12cudaMeanPoolPfS_iii_param_3,
	.param .u32 _Z12cudaMeanPoolPfS_iii_param_4
)
{
	.reg .pred 	%p<22>;
	.reg .b32 	%r<203>;
	.reg .b32 	%f<90>;
	.reg .b64 	%rd<73>;

	ld.param.u64 	%rd3, [_Z12cudaMeanPoolPfS_iii_param_0];
	ld.param.u64 	%rd4, [_Z12cudaMeanPoolPfS_iii_param_1];
	ld.param.u32 	%r97, [_Z12cudaMeanPoolPfS_iii_param_2];
	ld.param.u32 	%r98, [_Z12cudaMeanPoolPfS_iii_param_3];
	ld.param.u32 	%r99, [_Z12cudaMeanPoolPfS_iii_param_4];
	cvta.to.global.u64 	%rd1, %rd3;
	cvta.to.global.u64 	%rd2, %rd4;
	shr.u32 	%r100, %r97, 31;
	add.s32 	%r101, %r97, %r100;
	shr.s32 	%r1, %r101, 1;
	mov.u32 	%r102, %ctaid.y;
	mov.u32 	%r103, %ntid.y;
	mul.lo.s32 	%r2, %r102, %r103;
	mov.u32 	%r3, %tid.y;
	add.s32 	%r4, %r2, %r3;
	mov.u32 	%r104, %ctaid.x;
	mov.u32 	%r105, %ntid.x;
	mov.u32 	%r106, %tid.x;
	mad.lo.s32 	%r5, %r104, %r105, %r106;
	or.b32  	%r107, %r4, %r5;
	and.b32  	%r108, %r107, 1;
	setp.eq.b32 	%p3, %r108, 1;
	@%p3 bra 	$L__BB1_24;
	setp.lt.s32 	%p4, %r99, 1;
	mov.f32 	%f88, 0f00000000;
	@%p4 bra 	$L__BB1_19;
	and.b32  	%r6, %r99, 15;
	and.b32  	%r7, %r99, 7;
	and.b32  	%r8, %r99, 2147483632;
	and.b32  	%r9, %r99, 3;
	neg.s32 	%r10, %r8;
	add.s32 	%r110, %r3, %r97;
	add.s32 	%r11, %r110, %r2;
	mul.lo.s32 	%r111, %r98, %r97;
	shl.b32 	%r12, %r111, 4;
	shl.b32 	%r112, %r97, 2;
	add.s32 	%r13, %r4, %r112;
	mad.lo.s32 	%r14, %r97, 5, %r4;
	mad.lo.s32 	%r15, %r97, 11, %r4;
	mad.lo.s32 	%r16, %r97, 12, %r4;
	mad.lo.s32 	%r17, %r97, 13, %r4;
	mad.lo.s32 	%r18, %r97, 14, %r4;
	mad.lo.s32 	%r19, %r97, 15, %r4;
	mov.f32 	%f88, 0f00000000;
	mov.b32 	%r181, 0;
	mov.pred 	%p20, -1;
$L__BB1_3:
	mov.pred 	%p1, %p20;
	add.s32 	%r21, %r181, %r4;
	add.s32 	%r114, %r11, %r181;
	mad.lo.s32 	%r22, %r98, %r114, %r5;
	shl.b32 	%r115, %r97, 1;
	add.s32 	%r116, %r4, %r115;
	add.s32 	%r117, %r116, %r181;
	mad.lo.s32 	%r23, %r98, %r117, %r5;
	mad.lo.s32 	%r118, %r97, 3, %r4;
	add.s32 	%r119, %r118, %r181;
	mad.lo.s32 	%r24, %r98, %r119, %r5;
	add.s32 	%r120, %r13, %r181;
	mad.lo.s32 	%r25, %r98, %r120, %r5;
	add.s32 	%r121, %r14, %r181;
	mad.lo.s32 	%r26, %r98, %r121, %r5;
	mad.lo.s32 	%r122, %r97, 6, %r4;
	add.s32 	%r123, %r122, %r181;
	mad.lo.s32 	%r27, %r98, %r123, %r5;
	mad.lo.s32 	%r124, %r97, 7, %r4;
	add.s32 	%r125, %r124, %r181;
	mad.lo.s32 	%r28, %r98, %r125, %r5;
	shl.b32 	%r126, %r97, 3;
	add.s32 	%r127, %r4, %r126;
	add.s32 	%r128, %r127, %r181;
	mad.lo.s32 	%r29, %r98, %r128, %r5;
	mad.lo.s32 	%r129, %r97, 9, %r4;
	add.s32 	%r130, %r129, %r181;
	mad.lo.s32 	%r30, %r98, %r130, %r5;
	mad.lo.s32 	%r131, %r97, 10, %r4;
	add.s32 	%r132, %r131, %r181;
	mad.lo.s32 	%r31, %r98, %r132, %r5;
	add.s32 	%r133, %r15, %r181;
	mad.lo.s32 	%r32, %r98, %r133, %r5;
	add.s32 	%r134, %r16, %r181;
	mad.lo.s32 	%r33, %r98, %r134, %r5;
	add.s32 	%r135, %r17, %r181;
	mad.lo.s32 	%r34, %r98, %r135, %r5;
	add.s32 	%r136, %r18, %r181;
	mad.lo.s32 	%r35, %r98, %r136, %r5;
	add.s32 	%r137, %r19, %r181;
	mad.lo.s32 	%r36, %r98, %r137, %r5;
	mad.lo.s32 	%r37, %r98, %r21, %r5;
	mov.b32 	%r182, 0;
	mov.pred 	%p21, -1;
$L__BB1_4:
	mov.pred 	%p2, %p21;
	setp.lt.u32 	%p7, %r99, 16;
	add.s32 	%r39, %r182, %r5;
	mov.b32 	%r201, 0;
	@%p7 bra 	$L__BB1_7;
	add.s32 	%r198, %r22, %r182;
	add.s32 	%r197, %r23, %r182;
	add.s32 	%r196, %r24, %r182;
	add.s32 	%r195, %r25, %r182;
	add.s32 	%r194, %r26, %r182;
	add.s32 	%r193, %r27, %r182;
	add.s32 	%r192, %r28, %r182;
	add.s32 	%r191, %r29, %r182;
	add.s32 	%r190, %r30, %r182;
	add.s32 	%r189, %r31, %r182;
	add.s32 	%r188, %r32, %r182;
	add.s32 	%r187, %r33, %r182;
	add.s32 	%r186, %r34, %r182;
	add.s32 	%r185, %r35, %r182;
	add.s32 	%r184, %r36, %r182;
	add.s32 	%r183, %r37, %r182;
	mov.u32 	%r199, %r10;
$L__BB1_6:
	.pragma "nounroll";
	mul.wide.s32 	%rd5, %r183, 4;
	add.s64 	%rd6, %rd1, %rd5;
	ld.global.f32 	%f21, [%rd6];
	fma.rn.f32 	%f22, %f21, 0f3E800000, %f88;
	mul.wide.s32 	%rd7, %r198, 4;
	add.s64 	%rd8, %rd1, %rd7;
	ld.global.f32 	%f23, [%rd8];
	fma.rn.f32 	%f24, %f23, 0f3E800000, %f22;
	mul.wide.s32 	%rd9, %r197, 4;
	add.s64 	%rd10, %rd1, %rd9;
	ld.global.f32 	%f25, [%rd10];
	fma.rn.f32 	%f26, %f25, 0f3E800000, %f24;
	mul.wide.s32 	%rd11, %r196, 4;
	add.s64 	%rd12, %rd1, %rd11;
	ld.global.f32 	%f27, [%rd12];
	fma.rn.f32 	%f28, %f27, 0f3E800000, %f26;
	mul.wide.s32 	%rd13, %r195, 4;
	add.s64 	%rd14, %rd1, %rd13;
	ld.global.f32 	%f29, [%rd14];
	fma.rn.f32 	%f30, %f29, 0f3E800000, %f28;
	mul.wide.s32 	%rd15, %r194, 4;
	add.s64 	%rd16, %rd1, %rd15;
	ld.global.f32 	%f31, [%rd16];
	fma.rn.f32 	%f32, %f31, 0f3E800000, %f30;
	mul.wide.s32 	%rd17, %r193, 4;
	add.s64 	%rd18, %rd1, %rd17;
	ld.global.f32 	%f33, [%rd18];
	fma.rn.f32 	%f34, %f33, 0f3E800000, %f32;
	mul.wide.s32 	%rd19, %r192, 4;
	add.s64 	%rd20, %rd1, %rd19;
	ld.global.f32 	%f35, [%rd20];
	fma.rn.f32 	%f36, %f35, 0f3E800000, %f34;
	mul.wide.s32 	%rd21, %r191, 4;
	add.s64 	%rd22, %rd1, %rd21;
	ld.global.f32 	%f37, [%rd22];
	fma.rn.f32 	%f38, %f37, 0f3E800000, %f36;
	mul.wide.s32 	%rd23, %r190, 4;
	add.s64 	%rd24, %rd1, %rd23;
	ld.global.f32 	%f39, [%rd24];
	fma.rn.f32 	%f40, %f39, 0f3E800000, %f38;
	mul.wide.s32 	%rd25, %r189, 4;
	add.s64 	%rd26, %rd1, %rd25;
	ld.global.f32 	%f41, [%rd26];
	fma.rn.f32 	%f42, %f41, 0f3E800000, %f40;
	mul.wide.s32 	%rd27, %r188, 4;
	add.s64 	%rd28, %rd1, %rd27;
	ld.global.f32 	%f43, [%rd28];
	fma.rn.f32 	%f44, %f43, 0f3E800000, %f42;
	mul.wide.s32 	%rd29, %r187, 4;
	add.s64 	%rd30, %rd1, %rd29;
	ld.global.f32 	%f45, [%rd30];
	fma.rn.f32 	%f46, %f45, 0f3E800000, %f44;
	mul.wide.s32 	%rd31, %r186, 4;
	add.s64 	%rd32, %rd1, %rd31;
	ld.global.f32 	%f47, [%rd32];
	fma.rn.f32 	%f48, %f47, 0f3E800000, %f46;
	mul.wide.s32 	%rd33, %r185, 4;
	add.s64 	%rd34, %rd1, %rd33;
	ld.global.f32 	%f49, [%rd34];
	fma.rn.f32 	%f50, %f49, 0f3E800000, %f48;
	mul.wide.s32 	%rd35, %r184, 4;
	add.s64 	%rd36, %rd1, %rd35;
	ld.global.f32 	%f51, [%rd36];
	fma.rn.f32 	%f88, %f51, 0f3E800000, %f50;
	add.s32 	%r199, %r199, 16;
	add.s32 	%r198, %r198, %r12;
	add.s32 	%r197, %r197, %r12;
	add.s32 	%r196, %r196, %r12;
	add.s32 	%r195, %r195, %r12;
	add.s32 	%r194, %r194, %r12;
	add.s32 	%r193, %r193, %r12;
	add.s32 	%r192, %r192, %r12;
	add.s32 	%r191, %r191, %r12;
	add.s32 	%r190, %r190, %r12;
	add.s32 	%r189, %r189, %r12;
	add.s32 	%r188, %r188, %r12;
	add.s32 	%r187, %r187, %r12;
	add.s32 	%r186, %r186, %r12;
	add.s32 	%r185, %r185, %r12;
	add.s32 	%r184, %r184, %r12;
	add.s32 	%r183, %r183, %r12;
	setp.ne.s32 	%p8, %r199, 0;
	mov.u32 	%r201, %r8;
	@%p8 bra 	$L__BB1_6;
$L__BB1_7:
	setp.eq.s32 	%p9, %r6, 0;
	@%p9 bra 	$L__BB1_17;
	add.s32 	%r139, %r6, -1;
	setp.lt.u32 	%p10, %r139, 7;
	@%p10 bra 	$L__BB1_10;
	mad.lo.s32 	%r140, %r201, %r97, %r21;
	mad.lo.s32 	%r141, %r140, %r98, %r39;
	mul.wide.s32 	%rd37, %r141, 4;
	add.s64 	%rd38, %rd1, %rd37;
	ld.global.f32 	%f53, [%rd38];
	fma.rn.f32 	%f54, %f53, 0f3E800000, %f88;
	add.s32 	%r142, %r140, %r97;
	mad.lo.s32 	%r143, %r142, %r98, %r39;
	mul.wide.s32 	%rd39, %r143, 4;
	add.s64 	%rd40, %rd1, %rd39;
	ld.global.f32 	%f55, [%rd40];
	fma.rn.f32 	%f56, %f55, 0f3E800000, %f54;
	add.s32 	%r144, %r142, %r97;
	mad.lo.s32 	%r145, %r144, %r98, %r39;
	mul.wide.s32 	%rd41, %r145, 4;
	add.s64 	%rd42, %rd1, %rd41;
	ld.global.f32 	%f57, [%rd42];
	fma.rn.f32 	%f58, %f57, 0f3E800000, %f56;
	add.s32 	%r146, %r144, %r97;
	mad.lo.s32 	%r147, %r146, %r98, %r39;
	mul.wide.s32 	%rd43, %r147, 4;
	add.s64 	%rd44, %rd1, %rd43;
	ld.global.f32 	%f59, [%rd44];
	fma.rn.f32 	%f60, %f59, 0f3E800000, %f58;
	add.s32 	%r148, %r146, %r97;
	mad.lo.s32 	%r149, %r148, %r98, %r39;
	mul.wide.s32 	%rd45, %r149, 4;
	add.s64 	%rd46, %rd1, %rd45;
	ld.global.f32 	%f61, [%rd46];
	fma.rn.f32 	%f62, %f61, 0f3E800000, %f60;
	add.s32 	%r150, %r148, %r97;
	mad.lo.s32 	%r151, %r150, %r98, %r39;
	mul.wide.s32 	%rd47, %r151, 4;
	add.s64 	%rd48, %rd1, %rd47;
	ld.global.f32 	%f63, [%rd48];
	fma.rn.f32 	%f64, %f63, 0f3E800000, %f62;
	add.s32 	%r152, %r150, %r97;
	mad.lo.s32 	%r153, %r152, %r98, %r39;
	mul.wide.s32 	%rd49, %r153, 4;
	add.s64 	%rd50, %rd1, %rd49;
	ld.global.f32 	%f65, [%rd50];
	fma.rn.f32 	%f66, %f65, 0f3E800000, %f64;
	add.s32 	%r154, %r152, %r97;
	mad.lo.s32 	%r155, %r154, %r98, %r39;
	mul.wide.s32 	%rd51, %r155, 4;
	add.s64 	%rd52, %rd1, %rd51;
	ld.global.f32 	%f67, [%rd52];
	fma.rn.f32 	%f88, %f67, 0f3E800000, %f66;
	add.s32 	%r201, %r201, 8;
$L__BB1_10:
	setp.eq.s32 	%p11, %r7, 0;
	@%p11 bra 	$L__BB1_17;
	add.s32 	%r156, %r7, -1;
	setp.lt.u32 	%p12, %r156, 3;
	@%p12 bra 	$L__BB1_13;
	mad.lo.s32 	%r157, %r201, %r97, %r21;
	mad.lo.s32 	%r158, %r157, %r98, %r39;
	mul.wide.s32 	%rd53, %r158, 4;
	add.s64 	%rd54, %rd1, %rd53;
	ld.global.f32 	%f69, [%rd54];
	fma.rn.f32 	%f70, %f69, 0f3E800000, %f88;
	add.s32 	%r159, %r157, %r97;
	mad.lo.s32 	%r160, %r159, %r98, %r39;
	mul.wide.s32 	%rd55, %r160, 4;
	add.s64 	%rd56, %rd1, %rd55;
	ld.global.f32 	%f71, [%rd56];
	fma.rn.f32 	%f72, %f71, 0f3E800000, %f70;
	add.s32 	%r161, %r159, %r97;
	mad.lo.s32 	%r162, %r161, %r98, %r39;
	mul.wide.s32 	%rd57, %r162, 4;
	add.s64 	%rd58, %rd1, %rd57;
	ld.global.f32 	%f73, [%rd58];
	fma.rn.f32 	%f74, %f73, 0f3E800000, %f72;
	add.s32 	%r163, %r161, %r97;
	mad.lo.s32 	%r164, %r163, %r98, %r39;
	mul.wide.s32 	%rd59, %r164, 4;
	add.s64 	%rd60, %rd1, %rd59;
	ld.global.f32 	%f75, [%rd60];
	fma.rn.f32 	%f88, %f75, 0f3E800000, %f74;
	add.s32 	%r201, %r201, 4;
$L__BB1_13:
	setp.eq.s32 	%p13, %r9, 0;
	@%p13 bra 	$L__BB1_17;
	setp.eq.s32 	%p14, %r9, 1;
	mad.lo.s32 	%r95, %r201, %r97, %r21;
	mad.lo.s32 	%r165, %r95, %r98, %r39;
	mul.wide.s32 	%rd61, %r165, 4;
	add.s64 	%rd62, %rd1, %rd61;
	ld.global.f32 	%f76, [%rd62];
	fma.rn.f32 	%f88, %f76, 0f3E800000, %f88;
	@%p14 bra 	$L__BB1_17;
	setp.eq.s32 	%p15, %r9, 2;
	add.s32 	%r96, %r95, %r97;
	mad.lo.s32 	%r166, %r96, %r98, %r39;
	mul.wide.s32 	%rd63, %r166, 4;
	add.s64 	%rd64, %rd1, %rd63;
	ld.global.f32 	%f77, [%rd64];
	fma.rn.f32 	%f88, %f77, 0f3E800000, %f88;
	@%p15 bra 	$L__BB1_17;
	add.s32 	%r167, %r96, %r97;
	mad.lo.s32 	%r168, %r167, %r98, %r39;
	mul.wide.s32 	%rd65, %r168, 4;
	add.s64 	%rd66, %rd1, %rd65;
	ld.global.f32 	%f78, [%rd66];
	fma.rn.f32 	%f88, %f78, 0f3E800000, %f88;
$L__BB1_17:
	mov.b32 	%r182, 1;
	mov.pred 	%p21, 0;
	@%p2 bra 	$L__BB1_4;
	mov.b32 	%r181, 1;
	mov.pred 	%p20, 0;
	@%p1 bra 	$L__BB1_3;
$L__BB1_19:
	setp.ne.s32 	%p18, %r4, 0;
	@%p18 bra 	$L__BB1_21;
	shr.u32 	%r178, %r5, 31;
	add.s32 	%r179, %r5, %r178;
	shr.s32 	%r180, %r179, 1;
	mul.wide.s32 	%rd71, %r180, 4;
	add.s64 	%rd72, %rd2, %rd71;
	st.global.f32 	[%rd72], %f88;
	bra.uni 	$L__BB1_24;
$L__BB1_21:
	setp.ne.s32 	%p19, %r5, 0;
	@%p19 bra 	$L__BB1_23;
	shr.u32 	%r176, %r4, 1;
	mul.lo.s32 	%r177, %r1, %r176;
	mul.wide.s32 	%rd69, %r177, 4;
	add.s64 	%rd70, %rd2, %rd69;
	st.global.f32 	[%rd70], %f88;
	bra.uni 	$L__BB1_24;
$L__BB1_23:
	shr.u32 	%r171, %r4, 1;
	shr.u32 	%r172, %r5, 31;
	add.s32 	%r173, %r5, %r172;
	shr.s32 	%r174, %r173, 1;
	mad.lo.s32 	%r175, %r1, %r171, %r174;
	mul.wide.s32 	%rd67, %r175, 4;
	add.s64 	%rd68, %rd2, %rd67;
	st.global.f32 	[%rd68], %f88;
$L__BB1_24:
	ret;

}
	// .globl	_Z8cudaTanhPfi
.visible .entry _Z8cudaTanhPfi(
	.param .u64 .ptr .align 1 _Z8cudaTanhPfi_param_0,
	.param .u32 _Z8cudaTanhPfi_param_1
)
{
	.reg .pred 	%p<5>;
	.reg .b32 	%r<11>;
	.reg .b32 	%f<17>;
	.reg .b64 	%rd<5>;

	ld.param.u64 	%rd2, [_Z8cudaTanhPfi_param_0];
	ld.param.u32 	%r6, [_Z8cudaTanhPfi_param_1];
	mov.u32 	%r7, %ctaid.x;
	mov.u32 	%r1, %ntid.x;
	mov.u32 	%r8, %tid.x;
	mad.lo.s32 	%r10, %r7, %r1, %r8;
	setp.ge.s32 	%p1, %r10, %r6;
	@%p1 bra 	$L__BB2_3;
	mov.u32 	%r9, %nctaid.x;
	mul.lo.s32 	%r3, %r1, %r9;
	cvta.to.global.u64 	%rd1, %rd2;
$L__BB2_2:
	mul.wide.s32 	%rd3, %r10, 4;
	add.s64 	%rd4, %rd1, %rd3;
	ld.global.f32 	%f1, [%rd4];
	abs.f32 	%f2, %f1;
	mul.f32 	%f3, %f2, 0f4038AA3B;
	ex2.approx.ftz.f32 	%f4, %f3;
	add.f32 	%f5, %f4, 0f3F800000;
	rcp.approx.ftz.f32 	%f6, %f5;
	fma.rn.f32 	%f7, %f6, 0fC0000000, 0f3F800000;
	setp.ge.f32 	%p2, %f2, 0f41102CB4;
	selp.f32 	%f8, 0f3F800000, %f7, %p2;
	copysign.f32 	%f9, %f1, %f8;
	mul.f32 	%f10, %f1, %f1;
	fma.rn.f32 	%f11, %f10, 0f3C80F082, 0fBD563CAE;
	fma.rn.f32 	%f12, %f11, %f10, 0f3E085941;
	fma.rn.f32 	%f13, %f12, %f10, 0fBEAAA9ED;
	fma.rn.f32 	%f14, %f13, %f10, 0f00000000;
	fma.rn.f32 	%f15, %f14, %f1, %f1;
	setp.ge.f32 	%p3, %f2, 0f3F19999A;
	selp.f32 	%f16, %f9, %f15, %p3;
	st.global.f32 	[%rd4], %f16;
	add.s32 	%r10, %r10, %r3;
	setp.lt.s32 	%p4, %r10, %r6;
	@%p4 bra 	$L__BB2_2;
$L__BB2_3:
	ret;

}


// ===== COMPILED SASS (sm_100) =====

	.target	sm_100

	.elftype	@"ET_EXEC"


//--------------------- .note.nv.tkinfo           --------------------------
	.section	.note.nv.tkinfo,"",@"SHT_NOTE"
	.sectionflags	@"SHF_NOTE_NV_TKINFO"
	.tkinfo
        /*0018*/ 	.word	0x00000002
        /*0030*/ 	.string	""
        /*0030*/ 	.string	"ptxas"
        /*0030*/ 	.string	"Cuda compilation tools, release 13.0, V13.0.88"
        /*0030*/ 	.string	"Build cuda_13.0.r13.0/compiler.36424714_0"
        /*0030*/ 	.string	"-arch sm_100 -m 64 "



//--------------------- .note.nv.cuinfo           --------------------------
	.section	.note.nv.cuinfo,"",@"SHT_NOTE"
	.sectionflags	@"SHF_NOTE_NV_CUINFO"
        /*0018*/ 	.short	0x0002
        /*001a*/ 	.short	0x0064
        /*001c*/ 	.short	0x0082
	.zero		2


//--------------------- .nv.info                  --------------------------
	.section	.nv.info,"",@"SHT_CUDA_INFO"
	.align	4


	//----- nvinfo : EIATTR_REGCOUNT
	.align		4
        /*0000*/ 	.byte	0x04, 0x2f
        /*0002*/ 	.short	(.L_1 - .L_0)
	.align		4
.L_0:
        /*0004*/ 	.word	index@(_Z10cudaConv2DPfS_S_iiii)
        /*0008*/ 	.word	0x00000020


	//----- nvinfo : EIATTR_FRAME_SIZE
	.align		4
.L_1:
        /*000c*/ 	.byte	0x04, 0x11
        /*000e*/ 	.short	(.L_3 - .L_2)
	.align		4
.L_2:
        /*0010*/ 	.word	index@(_Z10cudaConv2DPfS_S_iiii)
        /*0014*/ 	.word	0x00000000


	//----- nvinfo : EIATTR_REGCOUNT
	.align		4
.L_3:
        /*0018*/ 	.byte	0x04, 0x2f
        /*001a*/ 	.short	(.L_5 - .L_4)
	.align		4
.L_4:
        /*001c*/ 	.word	index@(_Z12cudaMeanPoolPfS_iii)
        /*0020*/ 	.word	0x00000030


	//----- nvinfo : EIATTR_FRAME_SIZE
	.align		4
.L_5:
        /*0024*/ 	.byte	0x04, 0x11
        /*0026*/ 	.short	(.L_7 - .L_6)
	.align		4
.L_6:
        /*0028*/ 	.word	index@(_Z12cudaMeanPoolPfS_iii)
        /*002c*/ 	.word	0x00000000


	//----- nvinfo : EIATTR_REGCOUNT
	.align		4
.L_7:
        /*0030*/ 	.byte	0x04, 0x2f
        /*0032*/ 	.short	(.L_9 - .L_8)
	.align		4
.L_8:
        /*0034*/ 	.word	index@(_Z8cudaTanhPfi)
        /*0038*/ 	.word	0x00000010


	//----- nvinfo : EIATTR_FRAME_SIZE
	.align		4
.L_9:
        /*003c*/ 	.byte	0x04, 0x11
        /*003e*/ 	.short	(.L_11 - .L_10)
	.align		4
.L_10:
        /*0040*/ 	.word	index@(_Z8cudaTanhPfi)
        /*0044*/ 	.word	0x00000000


	//----- nvinfo : EIATTR_MIN_STACK_SIZE
	.align		4
.L_11:
        /*0048*/ 	.byte	0x04, 0x12
        /*004a*/ 	.short	(.L_13 - .L_12)
	.align		4
.L_12:
        /*004c*/ 	.word	index@(_Z8cudaTanhPfi)
        /*0050*/ 	.word	0x00000000


	//----- nvinfo : EIATTR_MIN_STACK_SIZE
	.align		4
.L_13:
        /*0054*/ 	.byte	0x04, 0x12
        /*0056*/ 	.short	(.L_15 - .L_14)
	.align		4
.L_14:
        /*0058*/ 	.word	index@(_Z12cudaMeanPoolPfS_iii)
        /*005c*/ 	.word	0x00000000


	//----- nvinfo : EIATTR_MIN_STACK_SIZE
	.align		4
.L_15:
        /*0060*/ 	.byte	0x04, 0x12
        /*0062*/ 	.short	(.L_17 - .L_16)
	.align		4
.L_16:
        /*0064*/ 	.word	index@(_Z10cudaConv2DPfS_S_iiii)
        /*0068*/ 	.word	0x00000000
.L_17:


//--------------------- .nv.compat                --------------------------
	.section	.nv.compat,"",@"SHT_CUDA_COMPAT_INFO"
	.align	4
        /*0000*/ 	.byte	0x02, 0x09, 0x00, 0x00, 0x02, 0x02, 0x01, 0x00, 0x02, 0x05, 0x05, 0x00, 0x03, 0x07, 0x01, 0x01
        /*0010*/ 	.byte	0x02, 0x03, 0x00, 0x00, 0x02, 0x06, 0x01, 0x00, 0x04, 0x0b, 0x08, 0x00, 0x01, 0x00, 0x00, 0x00
        /*0020*/ 	.byte	0x00, 0x00, 0x00, 0x00


//--------------------- .nv.info._Z8cudaTanhPfi   --------------------------
	.section	.nv.info._Z8cudaTanhPfi,"",@"SHT_CUDA_INFO"
	.sectionflags	@""
	.align	4


	//----- nvinfo : EIATTR_CUDA_API_VERSION
	.align		4
        /*0000*/ 	.byte	0x04, 0x37
        /*0002*/ 	.short	(.L_19 - .L_18)
.L_18:
        /*0004*/ 	.word	0x00000082


	//----- nvinfo : EIATTR_KPARAM_INFO
	.align		4
.L_19:
        /*0008*/ 	.byte	0x04, 0x17
        /*000a*/ 	.short	(.L_21 - .L_20)
.L_20:
        /*000c*/ 	.word	0x00000000
        /*0010*/ 	.short	0x0001
        /*0012*/ 	.short	0x0008
        /*0014*/ 	.byte	0x00, 0xf0, 0x11, 0x00


	//----- nvinfo : EIATTR_KPARAM_INFO
	.align		4
.L_21:
        /*0018*/ 	.byte	0x04, 0x17
        /*001a*/ 	.short	(.L_23 - .L_22)
.L_22:
        /*001c*/ 	.word	0x00000000
        /*0020*/ 	.short	0x0000
        /*0022*/ 	.short	0x0000
        /*0024*/ 	.byte	0x00, 0xf5, 0x21, 0x00


	//----- nvinfo : EIATTR_SPARSE_MMA_MASK
	.align		4
.L_23:
        /*0028*/ 	.byte	0x03, 0x50
        /*002a*/ 	.short	0x0000


	//----- nvinfo : EIATTR_MAXREG_COUNT
	.align		4
        /*002c*/ 	.byte	0x03, 0x1b
        /*002e*/ 	.short	0x00ff


	//----- nvinfo : EIATTR_MERCURY_ISA_VERSION
	.align		4
        /*0030*/ 	.byte	0x03, 0x5f
        /*0032*/ 	.short	0x0101


	//----- nvinfo : EIATTR_VRC_CTA_INIT_COUNT
	.align		4
        /*0034*/ 	.byte	0x02, 0x4a
	.zero		1
	.zero		1


	//----- nvinfo : EIATTR_EXIT_INSTR_OFFSETS
	.align		4
        /*0038*/ 	.byte	0x04, 0x1c
        /*003a*/ 	.short	(.L_25 - .L_24)


	//   ....[0]....
.L_24:
        /*003c*/ 	.word	0x00000070


	//   ....[1]....
        /*0040*/ 	.word	0x00000240


	//----- nvinfo : EIATTR_CRS_STACK_SIZE
	.align		4
.L_25:
        /*0044*/ 	.byte	0x04, 0x1e
        /*0046*/ 	.short	(.L_27 - .L_26)
.L_26:
        /*0048*/ 	.word	0x00000000


	//----- nvinfo : EIATTR_CBANK_PARAM_SIZE
	.align		4
.L_27:
        /*004c*/ 	.byte	0x03, 0x19
        /*004e*/ 	.short	0x000c


	//----- nvinfo : EIATTR_PARAM_CBANK
	.align		4
        /*0050*/ 	.byte	0x04, 0x0a
        /*0052*/ 	.short	(.L_29 - .L_28)
	.align		4
.L_28:
        /*0054*/ 	.word	index@(.nv.constant0._Z8cudaTanhPfi)
        /*0058*/ 	.short	0x0380
        /*005a*/ 	.short	0x000c


	//----- nvinfo : EIATTR_SW_WAR
	.align		4
.L_29:
        /*005c*/ 	.byte	0x04, 0x36
        /*005e*/ 	.short	(.L_31 - .L_30)
.L_30:
        /*0060*/ 	.word	0x00000008
.L_31:


//--------------------- .nv.info._Z12cudaMeanPoolPfS_iii --------------------------
	.section	.nv.info._Z12cudaMeanPoolPfS_iii,"",@"SHT_CUDA_INFO"
	.sectionflags	@""
	.align	4


	//----- nvinfo : EIATTR_CUDA_API_VERSION
	.align		4
        /*0000*/ 	.byte	0x04, 0x37
        /*0002*/ 	.short	(.L_33 - .L_32)
.L_32:
        /*0004*/ 	.word	0x00000082


	//----- nvinfo : EIATTR_KPARAM_INFO
	.align		4
.L_33:
        /*0008*/ 	.byte	0x04, 0x17
        /*000a*/ 	.short	(.L_35 - .L_34)
.L_34:
        /*000c*/ 	.word	0x00000000
        /*0010*/ 	.short	0x0004
        /*0012*/ 	.short	0x0018
        /*0014*/ 	.byte	0x00, 0xf0, 0x11, 0x00


	//----- nvinfo : EIATTR_KPARAM_INFO
	.align		4
.L_35:
        /*0018*/ 	.byte	0x04, 0x17
        /*001a*/ 	.short	(.L_37 - .L_36)
.L_36:
        /*001c*/ 	.word	0x00000000
        /*0020*/ 	.short	0x0003
        /*0022*/ 	.short	0x0014
        /*0024*/ 	.byte	0x00, 0xf0, 0x11, 0x00


	//----- nvinfo : EIATTR_KPARAM_INFO
	.align		4
.L_37:
        /*0028*/ 	.byte	0x04, 0x17
        /*002a*/ 	.short	(.L_39 - .L_38)
.L_38:
        /*002c*/ 	.word	0x00000000
        /*0030*/ 	.short	0x0002
        /*0032*/ 	.short	0x0010
        /*0034*/ 	.byte	0x00, 0xf0, 0x11, 0x00


	//----- nvinfo : EIATTR_KPARAM_INFO
	.align		4
.L_39:
        /*0038*/ 	.byte	0x04, 0x17
        /*003a*/ 	.short	(.L_41 - .L_40)
.L_40:
        /*003c*/ 	.word	0x00000000
        /*0040*/ 	.short	0x0001
        /*0042*/ 	.short	0x0008
        /*0044*/ 	.byte	0x00, 0xf5, 0x21, 0x00


	//----- nvinfo : EIATTR_KPARAM_INFO
	.align		4
.L_41:
        /*0048*/ 	.byte	0x04, 0x17
        /*004a*/ 	.short	(.L_43 - .L_42)
.L_42:
        /*004c*/ 	.word	0x00000000
        /*0050*/ 	.short	0x0000
        /*0052*/ 	.short	0x0000
        /*0054*/ 	.byte	0x00, 0xf5, 0x21, 0x00


	//----- nvinfo : EIATTR_SPARSE_MMA_MASK
	.align		4
.L_43:
        /*0058*/ 	.byte	0x03, 0x50
        /*005a*/ 	.short	0x0000


	//----- nvinfo : EIATTR_MAXREG_COUNT
	.align		4
        /*005c*/ 	.byte	0x03, 0x1b
        /*005e*/ 	.short	0x00ff


	//----- nvinfo : EIATTR_MERCURY_ISA_VERSION
	.align		4
        /*0060*/ 	.byte	0x03, 0x5f
        /*0062*/ 	.short	0x0101


	//----- nvinfo : EIATTR_VRC_CTA_INIT_COUNT
	.align		4
        /*0064*/ 	.byte	0x02, 0x4a
	.zero		1
	.zero		1


	//----- nvinfo : EIATTR_EXIT_INSTR_OFFSETS
	.align		4
        /*0068*/ 	.byte	0x04, 0x1c
        /*006a*/ 	.short	(.L_45 - .L_44)


	//   ....[0]....
.L_44:
        /*006c*/ 	.word	0x000000c0


	//   ....[1]....
        /*0070*/ 	.word	0x000011b0


	//   ....[2]....
        /*0074*/ 	.word	0x00001250


	//   ....[3]....
        /*0078*/ 	.word	0x000012d0


	//----- nvinfo : EIATTR_CBANK_PARAM_SIZE
	.align		4
.L_45:
        /*007c*/ 	.byte	0x03, 0x19
        /*007e*/ 	.short	0x001c


	//----- nvinfo : EIATTR_PARAM_CBANK
	.align		4
        /*0080*/ 	.byte	0x04, 0x0a
        /*0082*/ 	.short	(.L_47 - .L_46)
	.align		4
.L_46:
        /*0084*/ 	.word	index@(.nv.constant0._Z12cudaMeanPoolPfS_iii)
        /*0088*/ 	.short	0x0380
        /*008a*/ 	.short	0x001c


	//----- nvinfo : EIATTR_SW_WAR
	.align		4
.L_47:
        /*008c*/ 	.byte	0x04, 0x36
        /*008e*/ 	.short	(.L_49 - .L_48)
.L_48:
        /*0090*/ 	.word	0x00000008
.L_49:


//--------------------- .nv.info._Z10cudaConv2DPfS_S_iiii --------------------------
	.section	.nv.info._Z10cudaConv2DPfS_S_iiii,"",@"SHT_CUDA_INFO"
	.sectionflags	@""
	.align	4


	//----- nvinfo : EIATTR_CUDA_API_VERSION
	.align		4
        /*0000*/ 	.byte	0x04, 0x37
        /*0002*/ 	.short	(.L_51 - .L_50)
.L_50:
        /*0004*/ 	.word	0x00000082


	//----- nvinfo : EIATTR_KPARAM_INFO
	.align		4
.L_51:
        /*0008*/ 	.byte	0x04, 0x17
        /*000a*/ 	.short	(.L_53 - .L_52)
.L_52:
        /*000c*/ 	.word	0x00000000
        /*0010*/ 	.short	0x0006
        /*0012*/ 	.short	0x0024
        /*0014*/ 	.byte	0x00, 0xf0, 0x11, 0x00


	//----- nvinfo : EIATTR_KPARAM_INFO
	.align		4
.L_53:
        /*0018*/ 	.byte	0x04, 0x17
        /*001a*/ 	.short	(.L_55 - .L_54)
.L_54:
        /*001c*/ 	.word	0x00000000
        /*0020*/ 	.short	0x0005
        /*0022*/ 	.short	0x0020
        /*0024*/ 	.byte	0x00, 0xf0, 0x11, 0x00


	//----- nvinfo : EIATTR_KPARAM_INFO
	.align		4
.L_55:
        /*0028*/ 	.byte	0x04, 0x17
        /*002a*/ 	.short	(.L_57 - .L_56)
.L_56:
        /*002c*/ 	.word	0x00000000
        /*0030*/ 	.short	0x0004
        /*0032*/ 	.short	0x001c
        /*0034*/ 	.byte	0x00, 0xf0, 0x11, 0x00


	//----- nvinfo : EIATTR_KPARAM_INFO
	.align		4
.L_57:
        /*0038*/ 	.byte	0x04, 0x17
        /*003a*/ 	.short	(.L_59 - .L_58)
.L_58:
        /*003c*/ 	.word	0x00000000
        /*0040*/ 	.short	0x0003
        /*0042*/ 	.short	0x0018
        /*0044*/ 	.byte	0x00, 0xf0, 0x11, 0x00


	//----- nvinfo : EIATTR_KPARAM_INFO
	.align		4
.L_59:
        /*0048*/ 	.byte	0x04, 0x17
        /*004a*/ 	.short	(.L_61 - .L_60)
.L_60:
        /*004c*/ 	.word	0x00000000
        /*0050*/ 	.short	0x0002
        /*0052*/ 	.short	0x0010
        /*0054*/ 	.byte	0x00, 0xf5, 0x21, 0x00


	//----- nvinfo : EIATTR_KPARAM_INFO
	.align		4
.L_61:
        /*0058*/ 	.byte	0x04, 0x17
        /*005a*/ 	.short	(.L_63 - .L_62)
.L_62:
        /*005c*/ 	.word	0x00000000
        /*0060*/ 	.short	0x0001
        /*0062*/ 	.short	0x0008
        /*0064*/ 	.byte	0x00, 0xf5, 0x21, 0x00


	//----- nvinfo : EIATTR_KPARAM_INFO
	.align		4
.L_63:
        /*0068*/ 	.byte	0x04, 0x17
        /*006a*/ 	.short	(.L_65 - .L_64)
.L_64:
        /*006c*/ 	.word	0x00000000
        /*0070*/ 	.short	0x0000
        /*0072*/ 	.short	0x0000
        /*0074*/ 	.byte	0x00, 0xf5, 0x21, 0x00


	//----- nvinfo : EIATTR_SPARSE_MMA_MASK
	.align		4
.L_65:
        /*0078*/ 	.byte	0x03, 0x50
        /*007a*/ 	.short	0x0000


	//----- nvinfo : EIATTR_MAXREG_COUNT
	.align		4
        /*007c*/ 	.byte	0x03, 0x1b
        /*007e*/ 	.short	0x00ff


	//----- nvinfo : EIATTR_MERCURY_ISA_VERSION
	.align		4
        /*0080*/ 	.byte	0x03, 0x5f
        /*0082*/ 	.short	0x0101


	//----- nvinfo : EIATTR_VRC_CTA_INIT_COUNT
	.align		4
        /*0084*/ 	.byte	0x02, 0x4a
	.zero		1
	.zero		1


	//----- nvinfo : EIATTR_EXIT_INSTR_OFFSETS
	.align		4
        /*0088*/ 	.byte	0x04, 0x1c
        /*008a*/ 	.short	(.L_67 - .L_66)


	//   ....[0]....
.L_66:
        /*008c*/ 	.word	0x00000130


	//   ....[1]....
        /*0090*/ 	.word	0x00001260


	//----- nvinfo : EIATTR_CBANK_PARAM_SIZE
	.align		4
.L_67:
        /*0094*/ 	.byte	0x03, 0x19
        /*0096*/ 	.short	0x0028


	//----- nvinfo : EIATTR_PARAM_CBANK
	.align		4
        /*0098*/ 	.byte	0x04, 0x0a
        /*009a*/ 	.short	(.L_69 - .L_68)
	.align		4
.L_68:
        /*009c*/ 	.word	index@(.nv.constant0._Z10cudaConv2DPfS_S_iiii)
        /*00a0*/ 	.short	0x0380
        /*00a2*/ 	.short	0x0028


	//----- nvinfo : EIATTR_SW_WAR
	.align		4
.L_69:
        /*00a4*/ 	.byte	0x04, 0x36
        /*00a6*/ 	.short	(.L_71 - .L_70)
.L_70:
        /*00a8*/ 	.word	0x00000008
.L_71:


//--------------------- .nv.callgraph             --------------------------
	.section	.nv.callgraph,"",@"SHT_CUDA_CALLGRAPH"
	.align	4
	.sectionentsize	8
	.align		4
        /*0000*/ 	.word	0x00000000
	.align		4
        /*0004*/ 	.word	0xffffffff
	.align		4
        /*0008*/ 	.word	0x00000000
	.align		4
        /*000c*/ 	.word	0xfffffffe
	.align		4
        /*0010*/ 	.word	0x00000000
	.align		4
        /*0014*/ 	.word	0xfffffffd
	.align		4
        /*0018*/ 	.word	0x00000000
	.align		4
        /*001c*/ 	.word	0xfffffffc


//--------------------- .text._Z8cudaTanhPfi      --------------------------
	.section	.text._Z8cudaTanhPfi,"ax",@progbits
	.align	128
        .global         _Z8cudaTanhPfi
        .type           _Z8cudaTanhPfi,@function
        .size           _Z8cudaTanhPfi,(.L_x_19 - _Z8cudaTanhPfi)
        .other          _Z8cudaTanhPfi,@"STO_CUDA_ENTRY STV_DEFAULT"
_Z8cudaTanhPfi:
.text._Z8cudaTanhPfi:
[----:B------:R-:W-:Y:S01]  /*0000*/  LDC R1, c[0x0][0x37c] ;  /* 0x0000df00ff017b82 */ /* 0x000fe20000000800 */
[----:B------:R-:W0:Y:S07]  /*0010*/  S2R R3, SR_TID.X ;  /* 0x0000000000037919 */ /* 0x000e2e0000002100 */
[----:B------:R-:W0:Y:S01]  /*0020*/  S2UR UR4, SR_CTAID.X ;  /* 0x00000000000479c3 */ /* 0x000e220000002500 */
[----:B------:R-:W1:Y:S07]  /*0030*/  LDCU UR5, c[0x0][0x388] ;  /* 0x00007100ff0577ac */ /* 0x000e6e0008000800 */
[----:B------:R-:W0:Y:S02]  /*0040*/  LDC R6, c[0x0][0x360] ;  /* 0x0000d800ff067b82 */ /* 0x000e240000000800 */
[----:B0-----:R-:W-:-:S05]  /*0050*/  IMAD R0, R6, UR4, R3 ;  /* 0x0000000406007c24 */ /* 0x001fca000f8e0203 */
[----:B-1----:R-:W-:-:S13]  /*0060*/  ISETP.GE.AND P0, PT, R0, UR5, PT ;  /* 0x0000000500007c0c */ /* 0x002fda000bf06270 */
[----:B------:R-:W-:Y:S05]  /*0070*/  @P0 EXIT ;  /* 0x000000000000094d */ /* 0x000fea0003800000 */
[----:B------:R-:W0:Y:S01]  /*0080*/  LDC.64 R2, c[0x0][0x380] ;  /* 0x0000e000ff027b82 */ /* 0x000e220000000a00 */
[----:B------:R-:W1:Y:S01]  /*0090*/  LDCU UR4, c[0x0][0x370] ;  /* 0x00006e00ff0477ac */ /* 0x000e620008000800 */
[----:B------:R-:W-:Y:S01]  /*00a0*/  MOV R7, R0 ;  /* 0x0000000000077202 */ /* 0x000fe20000000f00 */
[----:B------:R-:W2:Y:S01]  /*00b0*/  LDCU.64 UR6, c[0x0][0x358] ;  /* 0x00006b00ff0677ac */ /* 0x000ea20008000a00 */
[----:B-1----:R-:W-:-:S07]  /*00c0*/  IMAD R6, R6, UR4, RZ ;  /* 0x0000000406067c24 */ /* 0x002fce000f8e02ff */
.L_x_0:
[----:B01----:R-:W-:-:S05]  /*00d0*/  IMAD.WIDE R4, R7, 0x4, R2 ;  /* 0x0000000407047825 */ /* 0x003fca00078e0202 */
[----:B--2---:R-:W2:Y:S01]  /*00e0*/  LDG.E R8, desc[UR6][R4.64] ;  /* 0x0000000604087981 */ /* 0x004ea2000c1e1900 */
[----:B------:R-:W-:Y:S01]  /*00f0*/  HFMA2 R12, -RZ, RZ, 1.125, -9232 ;  /* 0x3c80f082ff0c7431 */ /* 0x000fe200000001ff */
[----:B------:R-:W-:Y:S02]  /*0100*/  MOV R10, 0x3f800000 ;  /* 0x3f800000000a7802 */ /* 0x000fe40000000f00 */
[----:B------:R-:W-:Y:S01]  /*0110*/  IADD3 R7, PT, PT, R6, R7, RZ ;  /* 0x0000000706077210 */ /* 0x000fe20007ffe0ff */
[C---:B--2---:R-:W-:Y:S01]  /*0120*/  FMUL R0, |R8|.reuse, 2.8853900432586669922 ;  /* 0x4038aa3b08007820 */ /* 0x044fe20000400200 */
[C---:B------:R-:W-:Y:S01]  /*0130*/  FMUL R13, R8.reuse, R8 ;  /* 0x00000008080d7220 */ /* 0x040fe20000400000 */
[C---:B------:R-:W-:Y:S02]  /*0140*/  FSETP.GE.AND P1, PT, |R8|.reuse, 0.60000002384185791016, PT ;  /* 0x3f19999a0800780b */ /* 0x040fe40003f26200 */
[----:B------:R-:W-:Y:S01]  /*0150*/  FSETP.GE.AND P0, PT, |R8|, 9.010913848876953125, PT ;  /* 0x41102cb40800780b */ /* 0x000fe20003f06200 */
[C---:B------:R-:W-:Y:S01]  /*0160*/  FFMA R12, R13.reuse, R12, -0.052303962409496307373 ;  /* 0xbd563cae0d0c7423 */ /* 0x040fe2000000000c */
[----:B------:R-:W0:Y:S03]  /*0170*/  MUFU.EX2 R0, R0 ;  /* 0x0000000000007308 */ /* 0x000e260000000800 */
[----:B------:R-:W-:Y:S01]  /*0180*/  FFMA R12, R13, R12, 0.1331529766321182251 ;  /* 0x3e0859410d0c7423 */ /* 0x000fe2000000000c */
[----:B0-----:R-:W-:-:S03]  /*0190*/  FADD R9, R0, 1 ;  /* 0x3f80000000097421 */ /* 0x001fc60000000000 */
[----:B------:R-:W-:-:S04]  /*01a0*/  FFMA R0, R13, R12, -0.33332768082618713379 ;  /* 0xbeaaa9ed0d007423 */ /* 0x000fc8000000000c */
[----:B------:R-:W-:Y:S01]  /*01b0*/  FFMA R13, R13, R0, RZ ;  /* 0x000000000d0d7223 */ /* 0x000fe200000000ff */
[----:B------:R-:W0:Y:S02]  /*01c0*/  MUFU.RCP R9, R9 ;  /* 0x0000000900097308 */ /* 0x000e240000001000 */
[----:B0-----:R-:W-:-:S05]  /*01d0*/  FFMA R10, R9, -2, R10 ;  /* 0xc0000000090a7823 */ /* 0x001fca000000000a */
[----:B------:R-:W-:Y:S02]  /*01e0*/  FSEL R11, R10, 1, !P0 ;  /* 0x3f8000000a0b7808 */ /* 0x000fe40004000000 */
[----:B------:R-:W-:Y:S02]  /*01f0*/  ISETP.GE.AND P0, PT, R7, UR5, PT ;  /* 0x0000000507007c0c */ /* 0x000fe4000bf06270 */
[--C-:B------:R-:W-:Y:S01]  /*0200*/  LOP3.LUT R11, R11, 0x80000000, R8.reuse, 0xb8, !PT ;  /* 0x800000000b0b7812 */ /* 0x100fe200078eb808 */
[----:B------:R-:W-:-:S05]  /*0210*/  @!P1 FFMA R11, R8, R13, R8 ;  /* 0x0000000d080b9223 */ /* 0x000fca0000000008 */
[----:B------:R1:W-:Y:S05]  /*0220*/  STG.E desc[UR6][R4.64], R11 ;  /* 0x0000000b04007986 */ /* 0x0003ea000c101906 */
[----:B------:R-:W-:Y:S05]  /*0230*/  @!P0 BRA `(.L_x_0) ;  /* 0xfffffffc00a48947 */ /* 0x000fea000383ffff */
[----:B------:R-:W-:Y:S05]  /*0240*/  EXIT ;  /* 0x000000000000794d */ /* 0x000fea0003800000 */
.L_x_1:
[----:B------:R-:W-:-:S00]  /*0250*/  BRA `(.L_x_1) ;  /* 0xfffffffc00fc7947 */ /* 0x000fc0000383ffff */
[----:B------:R-:W-:-:S00]  /*0260*/  NOP ;  /* 0x0000000000007918 */ /* 0x000fc00000000000 */
        /* <DEDUP_REMOVED lines=9> */
.L_x_19:


//--------------------- .text._Z12cudaMeanPoolPfS_iii --------------------------
	.section	.text._Z12cudaMeanPoolPfS_iii,"ax",@progbits
	.align	128
        .global         _Z12cudaMeanPoolPfS_iii
        .type           _Z12cudaMeanPoolPfS_iii,@function
        .size           _Z12cudaMeanPoolPfS_iii,(.L_x_20 - _Z12cudaMeanPoolPfS_iii)
        .other          _Z12cudaMeanPoolPfS_iii,@"STO_CUDA_ENTRY STV_DEFAULT"
_Z12cudaMeanPoolPfS_iii:
.text._Z12cudaMeanPoolPfS_iii:
[----:B------:R-:W-:Y:S01]  /*0000*/  LDC R1, c[0x0][0x37c] ;  /* 0x0000df00ff017b82 */ /* 0x000fe20000000800 */
[----:B------:R-:W0:Y:S07]  /*0010*/  S2R R3, SR_TID.X ;  /* 0x0000000000037919 */ /* 0x000e2e0000002100 */
[----:B------:R-:W1:Y:S01]  /*0020*/  S2UR UR6, SR_CTAID.Y ;  /* 0x00000000000679c3 */ /* 0x000e620000002600 */
[----:B------:R-:W1:Y:S01]  /*0030*/  LDCU UR4, c[0x0][0x364] ;  /* 0x00006c80ff0477ac */ /* 0x000e620008000800 */
[----:B------:R-:W2:Y:S06]  /*0040*/  S2R R19, SR_TID.Y ;  /* 0x0000000000137919 */ /* 0x000eac0000002200 */
[----:B------:R-:W0:Y:S08]  /*0050*/  S2UR UR5, SR_CTAID.X ;  /* 0x00000000000579c3 */ /* 0x000e300000002500 */
[----:B------:R-:W0:Y:S01]  /*0060*/  LDC R20, c[0x0][0x360] ;  /* 0x0000d800ff147b82 */ /* 0x000e220000000800 */
[----:B-1----:R-:W-:-:S06]  /*0070*/  UIMAD UR6, UR6, UR4, URZ ;  /* 0x00000004060672a4 */ /* 0x002fcc000f8e02ff */
[----:B--2---:R-:W-:Y:S01]  /*0080*/  IADD3 R21, PT, PT, R19, UR6, RZ ;  /* 0x0000000613157c10 */ /* 0x004fe2000fffe0ff */
[----:B0-----:R-:W-:-:S05]  /*0090*/  IMAD R20, R20, UR5, R3 ;  /* 0x0000000514147c24 */ /* 0x001fca000f8e0203 */
[----:B------:R-:W-:-:S04]  /*00a0*/  LOP3.LUT R0, R21, 0x1, R20, 0xc8, !PT ;  /* 0x0000000115007812 */ /* 0x000fc800078ec814 */
[----:B------:R-:W-:-:S13]  /*00b0*/  ISETP.NE.U32.AND P0, PT, R0, 0x1, PT ;  /* 0x000000010000780c */ /* 0x000fda0003f05070 */
[----:B------:R-:W-:Y:S05]  /*00c0*/  @!P0 EXIT ;  /* 0x000000000000894d */ /* 0x000fea0003800000 */
[----:B------:R-:W0:Y:S01]  /*00d0*/  LDCU UR7, c[0x0][0x398] ;  /* 0x00007300ff0777ac */ /* 0x000e220008000800 */
[----:B------:R-:W-:Y:S01]  /*00e0*/  HFMA2 R26, -RZ, RZ, 0, 0 ;  /* 0x00000000ff1a7431 */ /* 0x000fe200000001ff */
[----:B------:R-:W1:Y:S01]  /*00f0*/  LDCU.64 UR8, c[0x0][0x358] ;  /* 0x00006b00ff0877ac */ /* 0x000e620008000a00 */
[----:B0-----:R-:W-:-:S09]  /*0100*/  UISETP.GE.AND UP0, UPT, UR7, 0x1, UPT ;  /* 0x000000010700788c */ /* 0x001fd2000bf06270 */
[----:B-1----:R-:W-:Y:S05]  /*0110*/  BRA.U !UP0, `(.L_x_2) ;  /* 0x00000011080c7547 */ /* 0x002fea000b800000 */
[----:B------:R-:W0:Y:S01]  /*0120*/  LDC.64 R2, c[0x0][0x390] ;  /* 0x0000e400ff027b82 */ /* 0x000e220000000a00 */
[----:B------:R-:W-:Y:S01]  /*0130*/  MOV R26, RZ ;  /* 0x000000ff001a7202 */ /* 0x000fe20000000f00 */
[----:B------:R-:W-:Y:S02]  /*0140*/  ULOP3.LUT UR7, UR7, 0x7ffffff0, URZ, 0xc0, !UPT ;  /* 0x7ffffff007077892 */ /* 0x000fe4000f8ec0ff */
[----:B------:R-:W-:Y:S01]  /*0150*/  UPLOP3.LUT UP0, UPT, UPT, UPT, UPT, 0x80, 0x8 ;  /* 0x000000000008789c */ /* 0x000fe20003f0f070 */
[----:B------:R-:W-:Y:S01]  /*0160*/  UMOV UR4, URZ ;  /* 0x000000ff00047c82 */ /* 0x000fe20008000000 */
[C---:B0-----:R-:W-:Y:S01]  /*0170*/  IADD3 R19, PT, PT, R2.reuse, UR6, R19 ;  /* 0x0000000602137c10 */ /* 0x041fe2000fffe013 */
[----:B------:R-:W-:-:S08]  /*0180*/  IMAD R18, R2, R3, RZ ;  /* 0x0000000302127224 */ /* 0x000fd000078e02ff */
.L_x_9:
[----:B------:R-:W0:Y:S01]  /*0190*/  LDC.64 R2, c[0x0][0x390] ;  /* 0x0000e400ff027b82 */ /* 0x000e220000000a00 */
[----:B------:R-:W-:Y:S01]  /*01a0*/  IADD3 R17, PT, PT, R19, UR4, RZ ;  /* 0x0000000413117c10 */ /* 0x000fe2000fffe0ff */
[----:B------:R-:W-:Y:S02]  /*01b0*/  UPLOP3.LUT UP1, UPT, UPT, UPT, UP0, 0x80, 0x8 ;  /* 0x000000000008789c */ /* 0x000fe40003f2f000 */
[----:B------:R-:W-:-:S04]  /*01c0*/  UPLOP3.LUT UP0, UPT, UPT, UPT, UPT, 0x80, 0x8 ;  /* 0x000000000008789c */ /* 0x000fc80003f0f070 */
[----:B------:R-:W1:Y:S01]  /*01d0*/  LDC R0, c[0x0][0x390] ;  /* 0x0000e400ff007b82 */ /* 0x000e620000000800 */
[C-C-:B0-----:R-:W-:Y:S01]  /*01e0*/  IMAD R6, R2.reuse, 0x7, R21.reuse ;  /* 0x0000000702067824 */ /* 0x141fe200078e0215 */
[CC--:B------:R-:W-:Y:S01]  /*01f0*/  LEA R7, R2.reuse, R21.reuse, 0x3 ;  /* 0x0000001502077211 */ /* 0x0c0fe200078e18ff */
[C-C-:B------:R-:W-:Y:S02]  /*0200*/  IMAD R4, R2.reuse, 0x3, R21.reuse ;  /* 0x0000000302047824 */ /* 0x140fe400078e0215 */
[--C-:B------:R-:W-:Y:S01]  /*0210*/  IMAD R5, R2, 0x6, R21.reuse ;  /* 0x0000000602057824 */ /* 0x100fe200078e0215 */
[----:B------:R-:W-:Y:S01]  /*0220*/  IADD3 R6, PT, PT, R6, UR4, RZ ;  /* 0x0000000406067c10 */ /* 0x000fe2000fffe0ff */
[--C-:B------:R-:W-:Y:S01]  /*0230*/  IMAD R8, R2, 0x9, R21.reuse ;  /* 0x0000000902087824 */ /* 0x100fe200078e0215 */
[----:B------:R-:W-:Y:S01]  /*0240*/  IADD3 R4, PT, PT, R4, UR4, RZ ;  /* 0x0000000404047c10 */ /* 0x000fe2000fffe0ff */
[C-C-:B-1----:R-:W-:Y:S01]  /*0250*/  IMAD R11, R0.reuse, 0xe, R21.reuse ;  /* 0x0000000e000b7824 */ /* 0x142fe200078e0215 */
[CC--:B------:R-:W-:Y:S01]  /*0260*/  LEA R16, R0.reuse, R21.reuse, 0x2 ;  /* 0x0000001500107211 */ /* 0x0c0fe200078e10ff */
[C-C-:B------:R-:W-:Y:S01]  /*0270*/  IMAD R15, R0.reuse, 0x5, R21.reuse ;  /* 0x00000005000f7824 */ /* 0x140fe200078e0215 */
[----:B------:R-:W-:Y:S01]  /*0280*/  IADD3 R5, PT, PT, R5, UR4, RZ ;  /* 0x0000000405057c10 */ /* 0x000fe2000fffe0ff */
[C-C-:B------:R-:W-:Y:S01]  /*0290*/  IMAD R14, R0.reuse, 0xb, R21.reuse ;  /* 0x0000000b000e7824 */ /* 0x140fe200078e0215 */
[----:B------:R-:W-:Y:S01]  /*02a0*/  IADD3 R11, PT, PT, R11, UR4, RZ ;  /* 0x000000040b0b7c10 */ /* 0x000fe2000fffe0ff */
[--C-:B------:R-:W-:Y:S01]  /*02b0*/  IMAD R13, R0, 0xc, R21.reuse ;  /* 0x0000000c000d7824 */ /* 0x100fe200078e0215 */
[----:B------:R-:W-:Y:S01]  /*02c0*/  IADD3 R16, PT, PT, R16, UR4, RZ ;  /* 0x0000000410107c10 */ /* 0x000fe2000fffe0ff */
[C-C-:B------:R-:W-:Y:S01]  /*02d0*/  IMAD R12, R0.reuse, 0xd, R21.reuse ;  /* 0x0000000d000c7824 */ /* 0x140fe200078e0215 */
[----:B------:R-:W-:Y:S01]  /*02e0*/  IADD3 R15, PT, PT, R15, UR4, RZ ;  /* 0x000000040f0f7c10 */ /* 0x000fe2000fffe0ff */
[--C-:B------:R-:W-:Y:S01]  /*02f0*/  IMAD R24, R0, 0xf, R21.reuse ;  /* 0x0000000f00187824 */ /* 0x100fe200078e0215 */
[C---:B------:R-:W-:Y:S01]  /*0300*/  LEA R0, R2.reuse, R21, 0x1 ;  /* 0x0000001502007211 */ /* 0x040fe200078e08ff */
[----:B------:R-:W-:Y:S01]  /*0310*/  IMAD R9, R2, 0xa, R21 ;  /* 0x0000000a02097824 */ /* 0x000fe200078e0215 */
[----:B------:R-:W-:Y:S01]  /*0320*/  IADD3 R2, PT, PT, R7, UR4, RZ ;  /* 0x0000000407027c10 */ /* 0x000fe2000fffe0ff */
[-CC-:B------:R-:W-:Y:S01]  /*0330*/  IMAD R7, R6, R3.reuse, R20.reuse ;  /* 0x0000000306077224 */ /* 0x180fe200078e0214 */
        /* <DEDUP_REMOVED lines=13> */
[----:B------:R-:W-:-:S02]  /*0410*/  IMAD R9, R4, R3, R20 ;  /* 0x0000000304097224 */ /* 0x000fc400078e0214 */
[-CC-:B------:R-:W-:Y:S02]  /*0420*/  IMAD R13, R13, R3.reuse, R20.reuse ;  /* 0x000000030d0d7224 */ /* 0x180fe400078e0214 */
[-CC-:B------:R-:W-:Y:S02]  /*0430*/  IMAD R12, R12, R3.reuse, R20.reuse ;  /* 0x000000030c0c7224 */ /* 0x180fe400078e0214 */
[-CC-:B------:R-:W-:Y:S02]  /*0440*/  IMAD R11, R11, R3.reuse, R20.reuse ;  /* 0x000000030b0b7224 */ /* 0x180fe400078e0214 */
[-CC-:B------:R-:W-:Y:S02]  /*0450*/  IMAD R10, R0, R3.reuse, R20.reuse ;  /* 0x00000003000a7224 */ /* 0x180fe400078e0214 */
[-CC-:B------:R-:W-:Y:S02]  /*0460*/  IMAD R5, R22, R3.reuse, R20.reuse ;  /* 0x0000000316057224 */ /* 0x180fe400078e0214 */
[----:B------:R-:W-:-:S02]  /*0470*/  IMAD R4, R23, R3, R20 ;  /* 0x0000000317047224 */ /* 0x000fc400078e0214 */
[----:B------:R-:W-:Y:S01]  /*0480*/  IMAD R2, R24, R3, R20 ;  /* 0x0000000318027224 */ /* 0x000fe200078e0214 */
[----:B------:R-:W-:Y:S01]  /*0490*/  IADD3 R3, PT, PT, R21, UR4, RZ ;  /* 0x0000000415037c10 */ /* 0x000fe2000fffe0ff */
[----:B------:R-:W-:-:S06]  /*04a0*/  UMOV UR4, URZ ;  /* 0x000000ff00047c82 */ /* 0x000fcc0008000000 */
.L_x_8:
[----:B------:R-:W0:Y:S01]  /*04b0*/  LDCU UR5, c[0x0][0x398] ;  /* 0x00007300ff0577ac */ /* 0x000e220008000800 */
[----:B------:R-:W-:Y:S01]  /*04c0*/  IADD3 R0, PT, PT, R20, UR4, RZ ;  /* 0x0000000414007c10 */ /* 0x000fe2000fffe0ff */
[----:B------:R-:W-:Y:S02]  /*04d0*/  UPLOP3.LUT UP2, UPT, UPT, UPT, UP0, 0x80, 0x8 ;  /* 0x000000000008789c */ /* 0x000fe40003f4f000 */
[----:B0-----:R-:W-:-:S03]  /*04e0*/  UISETP.GE.U32.AND UP0, UPT, UR5, 0x10, UPT ;  /* 0x000000100500788c */ /* 0x001fc6000bf06070 */
[----:B------:R-:W-:-:S06]  /*04f0*/  UMOV UR5, URZ ;  /* 0x000000ff00057c82 */ /* 0x000fcc0008000000 */
[----:B------:R-:W-:Y:S05]  /*0500*/  BRA.U !UP0, `(.L_x_3) ;  /* 0x0000000508607547 */ /* 0x000fea000b800000 */
[----:B------:R-:W0:Y:S01]  /*0510*/  LDCU UR10, c[0x0][0x394] ;  /* 0x00007280ff0a77ac */ /* 0x000e220008000800 */
[----:B------:R-:W-:Y:S02]  /*0520*/  IADD3 R27, PT, PT, R17, UR4, RZ ;  /* 0x00000004111b7c10 */ /* 0x000fe4000fffe0ff */
[----:B------:R-:W-:Y:S01]  /*0530*/  IADD3 R29, PT, PT, R10, UR4, RZ ;  /* 0x000000040a1d7c10 */ /* 0x000fe2000fffe0ff */
[----:B------:R-:W-:Y:S01]  /*0540*/  UIADD3 UR5, UPT, UPT, -UR7, URZ, URZ ;  /* 0x000000ff07057290 */ /* 0x000fe2000fffe1ff */
[----:B------:R-:W-:Y:S02]  /*0550*/  IADD3 R31, PT, PT, R9, UR4, RZ ;  /* 0x00000004091f7c10 */ /* 0x000fe4000fffe0ff */
[----:B------:R-:W-:Y:S02]  /*0560*/  IADD3 R33, PT, PT, R16, UR4, RZ ;  /* 0x0000000410217c10 */ /* 0x000fe4000fffe0ff */
[----:B------:R-:W-:Y:S02]  /*0570*/  IADD3 R35, PT, PT, R15, UR4, RZ ;  /* 0x000000040f237c10 */ /* 0x000fe4000fffe0ff */
[----:B------:R-:W-:-:S02]  /*0580*/  IADD3 R37, PT, PT, R8, UR4, RZ ;  /* 0x0000000408257c10 */ /* 0x000fc4000fffe0ff */
[----:B------:R-:W-:Y:S02]  /*0590*/  IADD3 R39, PT, PT, R7, UR4, RZ ;  /* 0x0000000407277c10 */ /* 0x000fe4000fffe0ff */
[----:B------:R-:W-:Y:S02]  /*05a0*/  IADD3 R41, PT, PT, R6, UR4, RZ ;  /* 0x0000000406297c10 */ /* 0x000fe4000fffe0ff */
[----:B------:R-:W-:Y:S01]  /*05b0*/  IADD3 R43, PT, PT, R5, UR4, RZ ;  /* 0x00000004052b7c10 */ /* 0x000fe2000fffe0ff */
[----:B0-----:R-:W-:Y:S01]  /*05c0*/  IMAD R38, R3, UR10, R20 ;  /* 0x0000000a03267c24 */ /* 0x001fe2000f8e0214 */
[----:B------:R-:W-:Y:S02]  /*05d0*/  IADD3 R45, PT, PT, R4, UR4, RZ ;  /* 0x00000004042d7c10 */ /* 0x000fe4000fffe0ff */
[----:B------:R-:W-:Y:S02]  /*05e0*/  IADD3 R28, PT, PT, R14, UR4, RZ ;  /* 0x000000040e1c7c10 */ /* 0x000fe4000fffe0ff */
[----:B------:R-:W-:-:S02]  /*05f0*/  IADD3 R30, PT, PT, R13, UR4, RZ ;  /* 0x000000040d1e7c10 */ /* 0x000fc4000fffe0ff */
[----:B------:R-:W-:Y:S02]  /*0600*/  IADD3 R32, PT, PT, R12, UR4, RZ ;  /* 0x000000040c207c10 */ /* 0x000fe4000fffe0ff */
[----:B------:R-:W-:Y:S02]  /*0610*/  IADD3 R34, PT, PT, R11, UR4, RZ ;  /* 0x000000040b227c10 */ /* 0x000fe4000fffe0ff */
[----:B------:R-:W-:Y:S02]  /*0620*/  IADD3 R36, PT, PT, R2, UR4, RZ ;  /* 0x0000000402247c10 */ /* 0x000fe4000fffe0ff */
[----:B------:R-:W-:-:S07]  /*0630*/  IADD3 R38, PT, PT, R38, UR4, RZ ;  /* 0x0000000426267c10 */ /* 0x000fce000fffe0ff */
.L_x_4:
[----:B------:R-:W0:Y:S02]  /*0640*/  LDC.64 R22, c[0x0][0x380] ;  /* 0x0000e000ff167b82 */ /* 0x000e240000000a00 */
[----:B0-----:R-:W-:-:S06]  /*0650*/  IMAD.WIDE R24, R38, 0x4, R22 ;  /* 0x0000000426187825 */ /* 0x001fcc00078e0216 */
[----:B------:R-:W2:Y:S02]  /*0660*/  LDG.E R25, desc[UR8][R24.64] ;  /* 0x0000000818197981 */ /* 0x000ea4000c1e1900 */
[----:B--2---:R-:W-:Y:S01]  /*0670*/  FFMA R26, R25, 0.25, R26 ;  /* 0x3e800000191a7823 */ /* 0x004fe2000000001a */
[----:B------:R-:W-:-:S05]  /*0680*/  IMAD.WIDE R24, R27, 0x4, R22 ;  /* 0x000000041b187825 */ /* 0x000fca00078e0216 */
[----:B------:R0:W2:Y:S02]  /*0690*/  LDG.E R40, desc[UR8][R24.64] ;  /* 0x0000000818287981 */ /* 0x0000a4000c1e1900 */
[----:B0-----:R-:W-:-:S04]  /*06a0*/  IMAD.WIDE R24, R29, 0x4, R22 ;  /* 0x000000041d187825 */ /* 0x001fc800078e0216 */
[----:B--2---:R-:W-:Y:S02]  /*06b0*/  FFMA R26, R40, 0.25, R26 ;  /* 0x3e800000281a7823 */ /* 0x004fe4000000001a */
        /* <DEDUP_REMOVED lines=35> */
[----:B------:R-:W-:-:S06]  /*08f0*/  IMAD.WIDE R22, R36, 0x4, R22 ;  /* 0x0000000424167825 */ /* 0x000fcc00078e0216 */
[----:B------:R-:W3:Y:S01]  /*0900*/  LDG.E R23, desc[UR8][R22.64] ;  /* 0x0000000816177981 */ /* 0x000ee2000c1e1900 */
[----:B--2---:R-:W-:-:S03]  /*0910*/  FFMA R26, R40, 0.25, R26 ;  /* 0x3e800000281a7823 */ /* 0x004fc6000000001a */
[----:B------:R-:W2:Y:S01]  /*0920*/  LDG.E R40, desc[UR8][R24.64] ;  /* 0x0000000818287981 */ /* 0x000ea2000c1e1900 */
[----:B------:R-:W-:-:S04]  /*0930*/  UIADD3 UR5, UPT, UPT, UR5, 0x10, URZ ;  /* 0x0000001005057890 */ /* 0x000fc8000fffe0ff */
[----:B------:R-:W-:Y:S01]  /*0940*/  UISETP.NE.AND UP0, UPT, UR5, URZ, UPT ;  /* 0x000000ff0500728c */ /* 0x000fe2000bf05270 */
[C---:B------:R-:W-:Y:S02]  /*0950*/  LEA R38, R18.reuse, R38, 0x4 ;  /* 0x0000002612267211 */ /* 0x040fe400078e20ff */
[C---:B------:R-:W-:Y:S02]  /*0960*/  LEA R27, R18.reuse, R27, 0x4 ;  /* 0x0000001b121b7211 */ /* 0x040fe400078e20ff */
[C---:B------:R-:W-:Y:S02]  /*0970*/  LEA R29, R18.reuse, R29, 0x4 ;  /* 0x0000001d121d7211 */ /* 0x040fe400078e20ff */
[C---:B------:R-:W-:Y:S02]  /*0980*/  LEA R31, R18.reuse, R31, 0x4 ;  /* 0x0000001f121f7211 */ /* 0x040fe400078e20ff */
[C---:B------:R-:W-:Y:S02]  /*0990*/  LEA R33, R18.reuse, R33, 0x4 ;  /* 0x0000002112217211 */ /* 0x040fe400078e20ff */
[----:B------:R-:W-:-:S02]  /*09a0*/  LEA R35, R18, R35, 0x4 ;  /* 0x0000002312237211 */ /* 0x000fc400078e20ff */
        /* <DEDUP_REMOVED lines=9> */
[----:B------:R-:W-:Y:S01]  /*0a40*/  LEA R36, R18, R36, 0x4 ;  /* 0x0000002412247211 */ /* 0x000fe200078e20ff */
[----:B--2---:R-:W-:-:S04]  /*0a50*/  FFMA R26, R40, 0.25, R26 ;  /* 0x3e800000281a7823 */ /* 0x004fc8000000001a */
[----:B---3--:R-:W-:Y:S01]  /*0a60*/  FFMA R26, R23, 0.25, R26 ;  /* 0x3e800000171a7823 */ /* 0x008fe2000000001a */
[----:B------:R-:W-:Y:S06]  /*0a70*/  BRA.U UP0, `(.L_x_4) ;  /* 0xfffffff900f07547 */ /* 0x000fec000b83ffff */
[----:B------:R-:W-:-:S05]  /*0a80*/  UMOV UR5, UR7 ;  /* 0x0000000700057c82 */ /* 0x000fca0008000000 */
.L_x_3:
[----:B------:R-:W0:Y:S02]  /*0a90*/  LDC R36, c[0x0][0x398] ;  /* 0x0000e600ff247b82 */ /* 0x000e240000000800 */
[----:B0-----:R-:W-:-:S04]  /*0aa0*/  LOP3.LUT R22, R36, 0xf, RZ, 0xc0, !PT ;  /* 0x0000000f24167812 */ /* 0x001fc800078ec0ff */
[----:B------:R-:W-:-:S13]  /*0ab0*/  ISETP.NE.AND P0, PT, R22, RZ, PT ;  /* 0x000000ff1600720c */ /* 0x000fda0003f05270 */
[----:B------:R-:W-:Y:S05]  /*0ac0*/  @!P0 BRA `(.L_x_5) ;  /* 0x0000000400888947 */ /* 0x000fea0003800000 */
[----:B------:R-:W-:Y:S02]  /*0ad0*/  IADD3 R22, PT, PT, R22, -0x1, RZ ;  /* 0xffffffff16167810 */ /* 0x000fe40007ffe0ff */
[----:B------:R-:W-:Y:S02]  /*0ae0*/  LOP3.LUT R27, R36, 0x7, RZ, 0xc0, !PT ;  /* 0x00000007241b7812 */ /* 0x000fe400078ec0ff */
[----:B------:R-:W-:Y:S02]  /*0af0*/  ISETP.GE.U32.AND P0, PT, R22, 0x7, PT ;  /* 0x000000071600780c */ /* 0x000fe40003f06070 */
[----:B------:R-:W-:-:S11]  /*0b00*/  ISETP.NE.AND P1, PT, R27, RZ, PT ;  /* 0x000000ff1b00720c */ /* 0x000fd60003f25270 */
[----:B------:R-:W-:Y:S05]  /*0b10*/  @!P0 BRA `(.L_x_6) ;  /* 0x0000000000ac8947 */ /* 0x000fea0003800000 */
[----:B------:R-:W0:Y:S08]  /*0b20*/  LDC.64 R22, c[0x0][0x390] ;  /* 0x0000e400ff167b82 */ /* 0x000e300000000a00 */
[----:B------:R-:W1:Y:S01]  /*0b30*/  LDC.64 R24, c[0x0][0x380] ;  /* 0x0000e000ff187b82 */ /* 0x000e620000000a00 */
[----:B0-----:R-:W-:-:S04]  /*0b40*/  IMAD R29, R22, UR5, R3 ;  /* 0x00000005161d7c24 */ /* 0x001fc8000f8e0203 */
[C---:B------:R-:W-:Y:S01]  /*0b50*/  IMAD R31, R29.reuse, R23, R0 ;  /* 0x000000171d1f7224 */ /* 0x040fe200078e0200 */
[----:B------:R-:W-:-:S03]  /*0b60*/  IADD3 R33, PT, PT, R29, R22, RZ ;  /* 0x000000161d217210 */ /* 0x000fc60007ffe0ff */
[----:B-1----:R-:W-:Y:S01]  /*0b70*/  IMAD.WIDE R30, R31, 0x4, R24 ;  /* 0x000000041f1e7825 */ /* 0x002fe200078e0218 */
[----:B------:R-:W-:-:S03]  /*0b80*/  IADD3 R35, PT, PT, R33, R22, RZ ;  /* 0x0000001621237210 */ /* 0x000fc60007ffe0ff */
[-CC-:B------:R-:W-:Y:S01]  /*0b90*/  IMAD R29, R33, R23.reuse, R0.reuse ;  /* 0x00000017211d7224 */ /* 0x180fe200078e0200 */
[CC--:B------:R-:W-:Y:S01]  /*0ba0*/  IADD3 R33, PT, PT, R35.reuse, R22.reuse, RZ ;  /* 0x0000001623217210 */ /* 0x0c0fe20007ffe0ff */
[----:B------:R-:W-:Y:S01]  /*0bb0*/  IMAD R35, R35, R23, R0 ;  /* 0x0000001723237224 */ /* 0x000fe200078e0200 */
[----:B------:R0:W2:Y:S01]  /*0bc0*/  LDG.E R37, desc[UR8][R30.64] ;  /* 0x000000081e257981 */ /* 0x0000a2000c1e1900 */
[----:B------:R-:W-:Y:S01]  /*0bd0*/  IMAD.WIDE R28, R29, 0x4, R24 ;  /* 0x000000041d1c7825 */ /* 0x000fe200078e0218 */
[----:B------:R-:W-:-:S03]  /*0be0*/  IADD3 R39, PT, PT, R33, R22, RZ ;  /* 0x0000001621277210 */ /* 0x000fc60007ffe0ff */
[----:B------:R-:W-:Y:S01]  /*0bf0*/  IMAD R33, R33, R23, R0 ;  /* 0x0000001721217224 */ /* 0x000fe200078e0200 */
[----:B------:R1:W3:Y:S01]  /*0c00*/  LDG.E R38, desc[UR8][R28.64] ;  /* 0x000000081c267981 */ /* 0x0002e2000c1e1900 */
[----:B------:R-:W-:Y:S01]  /*0c10*/  IMAD.WIDE R34, R35, 0x4, R24 ;  /* 0x0000000423227825 */ /* 0x000fe200078e0218 */
[----:B------:R-:W-:-:S03]  /*0c20*/  IADD3 R41, PT, PT, R39, R22, RZ ;  /* 0x0000001627297210 */ /* 0x000fc60007ffe0ff */
[-C--:B------:R-:W-:Y:S02]  /*0c30*/  IMAD R39, R39, R23.reuse, R0 ;  /* 0x0000001727277224 */ /* 0x080fe400078e0200 */
[----:B------:R-:W-:Y:S01]  /*0c40*/  IMAD.WIDE R32, R33, 0x4, R24 ;  /* 0x0000000421207825 */ /* 0x000fe200078e0218 */
[----:B------:R-:W4:Y:S01]  /*0c50*/  LDG.E R34, desc[UR8][R34.64] ;  /* 0x0000000822227981 */ /* 0x000f22000c1e1900 */
[CC--:B------:R-:W-:Y:S02]  /*0c60*/  IADD3 R43, PT, PT, R41.reuse, R22.reuse, RZ ;  /* 0x00000016292b7210 */ /* 0x0c0fe40007ffe0ff */
[----:B------:R-:W-:Y:S02]  /*0c70*/  IMAD R41, R41, R23, R0 ;  /* 0x0000001729297224 */ /* 0x000fe400078e0200 */
[----:B0-----:R-:W-:Y:S01]  /*0c80*/  IMAD.WIDE R30, R39, 0x4, R24 ;  /* 0x00000004271e7825 */ /* 0x001fe200078e0218 */
[----:B------:R-:W5:Y:S01]  /*0c90*/  LDG.E R32, desc[UR8][R32.64] ;  /* 0x0000000820207981 */ /* 0x000f62000c1e1900 */
[----:B------:R-:W-:-:S02]  /*0ca0*/  IADD3 R22, PT, PT, R43, R22, RZ ;  /* 0x000000162b167210 */ /* 0x000fc40007ffe0ff */
[-C--:B------:R-:W-:Y:S02]  /*0cb0*/  IMAD R43, R43, R23.reuse, R0 ;  /* 0x000000172b2b7224 */ /* 0x080fe400078e0200 */
[----:B-1----:R-:W-:Y:S01]  /*0cc0*/  IMAD.WIDE R28, R41, 0x4, R24 ;  /* 0x00000004291c7825 */ /* 0x002fe200078e0218 */
[----:B------:R-:W5:Y:S03]  /*0cd0*/  LDG.E R30, desc[UR8][R30.64] ;  /* 0x000000081e1e7981 */ /* 0x000f66000c1e1900 */
[----:B------:R-:W-:Y:S02]  /*0ce0*/  IMAD R39, R22, R23, R0 ;  /* 0x0000001716277224 */ /* 0x000fe400078e0200 */
[--C-:B------:R-:W-:Y:S01]  /*0cf0*/  IMAD.WIDE R22, R43, 0x4, R24.reuse ;  /* 0x000000042b167825 */ /* 0x100fe200078e0218 */
[----:B------:R-:W5:Y:S03]  /*0d00*/  LDG.E R29, desc[UR8][R28.64] ;  /* 0x000000081c1d7981 */ /* 0x000f66000c1e1900 */
[----:B------:R-:W-:-:S02]  /*0d10*/  IMAD.WIDE R24, R39, 0x4, R24 ;  /* 0x0000000427187825 */ /* 0x000fc400078e0218 */
[----:B------:R-:W5:Y:S04]  /*0d20*/  LDG.E R23, desc[UR8][R22.64] ;  /* 0x0000000816177981 */ /* 0x000f68000c1e1900 */
[----:B------:R-:W5:Y:S01]  /*0d30*/  LDG.E R25, desc[UR8][R24.64] ;  /* 0x0000000818197981 */ /* 0x000f62000c1e1900 */
[----:B------:R-:W-:Y:S01]  /*0d40*/  UIADD3 UR5, UPT, UPT, UR5, 0x8, URZ ;  /* 0x0000000805057890 */ /* 0x000fe2000fffe0ff */
[----:B--2---:R-:W-:-:S04]  /*0d50*/  FFMA R37, R37, 0.25, R26 ;  /* 0x3e80000025257823 */ /* 0x004fc8000000001a */
[----:B---3--:R-:W-:-:S04]  /*0d60*/  FFMA R37, R38, 0.25, R37 ;  /* 0x3e80000026257823 */ /* 0x008fc80000000025 */
[----:B----4-:R-:W-:-:S04]  /*0d70*/  FFMA R37, R34, 0.25, R37 ;  /* 0x3e80000022257823 */ /* 0x010fc80000000025 */
[----:B-----5:R-:W-:-:S04]  /*0d80*/  FFMA R37, R32, 0.25, R37 ;  /* 0x3e80000020257823 */ /* 0x020fc80000000025 */
[----:B------:R-:W-:-:S04]  /*0d90*/  FFMA R30, R30, 0.25, R37 ;  /* 0x3e8000001e1e7823 */ /* 0x000fc80000000025 */
[----:B------:R-:W-:-:S04]  /*0da0*/  FFMA R30, R29, 0.25, R30 ;  /* 0x3e8000001d1e7823 */ /* 0x000fc8000000001e */
[----:B------:R-:W-:-:S04]  /*0db0*/  FFMA R30, R23, 0.25, R30 ;  /* 0x3e800000171e7823 */ /* 0x000fc8000000001e */
[----:B------:R-:W-:-:S07]  /*0dc0*/  FFMA R26, R25, 0.25, R30 ;  /* 0x3e800000191a7823 */ /* 0x000fce000000001e */
.L_x_6:
        /* <DEDUP_REMOVED lines=14> */
[C---:B------:R-:W-:Y:S01]  /*0eb0*/  IADD3 R22, PT, PT, R33.reuse, R22, RZ ;  /* 0x0000001621167210 */ /* 0x040fe20007ffe0ff */
[----:B------:R-:W-:Y:S01]  /*0ec0*/  IMAD R33, R33, R23, R0 ;  /* 0x0000001721217224 */ /* 0x000fe200078e0200 */
[----:B------:R-:W2:Y:S01]  /*0ed0*/  LDG.E R29, desc[UR8][R28.64] ;  /* 0x000000081c1d7981 */ /* 0x000ea2000c1e1900 */
[----:B------:R-:W-:-:S04]  /*0ee0*/  IMAD.WIDE R24, R25, 0x4, R30 ;  /* 0x0000000419187825 */ /* 0x000fc800078e021e */
[----:B------:R-:W-:Y:S02]  /*0ef0*/  IMAD R27, R22, R23, R0 ;  /* 0x00000017161b7224 */ /* 0x000fe400078e0200 */
[--C-:B------:R-:W-:Y:S01]  /*0f00*/  IMAD.WIDE R22, R33, 0x4, R30.reuse ;  /* 0x0000000421167825 */ /* 0x100fe200078e021e */
[----:B------:R-:W3:Y:S03]  /*0f10*/  LDG.E R25, desc[UR8][R24.64] ;  /* 0x0000000818197981 */ /* 0x000ee6000c1e1900 */
[----:B------:R-:W-:Y:S02]  /*0f20*/  IMAD.WIDE R30, R27, 0x4, R30 ;  /* 0x000000041b1e7825 */ /* 0x000fe400078e021e */
[----:B------:R-:W4:Y:S04]  /*0f30*/  LDG.E R23, desc[UR8][R22.64] ;  /* 0x0000000816177981 */ /* 0x000f28000c1e1900 */
[----:B------:R-:W5:Y:S01]  /*0f40*/  LDG.E R31, desc[UR8][R30.64] ;  /* 0x000000081e1f7981 */ /* 0x000f62000c1e1900 */
[----:B------:R-:W-:Y:S01]  /*0f50*/  UIADD3 UR5, UPT, UPT, UR5, 0x4, URZ ;  /* 0x0000000405057890 */ /* 0x000fe2000fffe0ff */
[----:B--2---:R-:W-:-:S04]  /*0f60*/  FFMA R26, R29, 0.25, R26 ;  /* 0x3e8000001d1a7823 */ /* 0x004fc8000000001a */
[----:B---3--:R-:W-:-:S04]  /*0f70*/  FFMA R26, R25, 0.25, R26 ;  /* 0x3e800000191a7823 */ /* 0x008fc8000000001a */
[----:B----4-:R-:W-:-:S04]  /*0f80*/  FFMA R26, R23, 0.25, R26 ;  /* 0x3e800000171a7823 */ /* 0x010fc8000000001a */
[----:B-----5:R-:W-:-:S07]  /*0f90*/  FFMA R26, R31, 0.25, R26 ;  /* 0x3e8000001f1a7823 */ /* 0x020fce000000001a */
.L_x_7:
[----:B------:R-:W-:Y:S05]  /*0fa0*/  @!P1 BRA `(.L_x_5) ;  /* 0x0000000000509947 */ /* 0x000fea0003800000 */
[----:B------:R-:W0:Y:S08]  /*0fb0*/  LDC.64 R22, c[0x0][0x390] ;  /* 0x0000e400ff167b82 */ /* 0x000e300000000a00 */
[----:B------:R-:W1:Y:S01]  /*0fc0*/  LDC.64 R24, c[0x0][0x380] ;  /* 0x0000e000ff187b82 */ /* 0x000e620000000a00 */
[----:B0-----:R-:W-:-:S04]  /*0fd0*/  IMAD R27, R22, UR5, R3 ;  /* 0x00000005161b7c24 */ /* 0x001fc8000f8e0203 */
[----:B------:R-:W-:-:S04]  /*0fe0*/  IMAD R29, R27, R23, R0 ;  /* 0x000000171b1d7224 */ /* 0x000fc800078e0200 */
[----:B-1----:R-:W-:-:S06]  /*0ff0*/  IMAD.WIDE R28, R29, 0x4, R24 ;  /* 0x000000041d1c7825 */ /* 0x002fcc00078e0218 */
[----:B------:R-:W2:Y:S01]  /*1000*/  LDG.E R29, desc[UR8][R28.64] ;  /* 0x000000081c1d7981 */ /* 0x000ea2000c1e1900 */
[----:B------:R-:W-:Y:S01]  /*1010*/  ISETP.NE.AND P0, PT, R36, 0x1, PT ;  /* 0x000000012400780c */ /* 0x000fe20003f05270 */
[----:B--2---:R-:W-:-:S12]  /*1020*/  FFMA R26, R29, 0.25, R26 ;  /* 0x3e8000001d1a7823 */ /* 0x004fd8000000001a */
[----:B------:R-:W-:Y:S05]  /*1030*/  @!P0 BRA `(.L_x_5) ;  /* 0x00000000002c8947 */ /* 0x000fea0003800000 */
[----:B------:R-:W-:Y:S02]  /*1040*/  ISETP.NE.AND P0, PT, R36, 0x2, PT ;  /* 0x000000022400780c */ /* 0x000fe40003f05270 */
[----:B------:R-:W-:-:S11]  /*1050*/  IADD3 R27, PT, PT, R27, R22, RZ ;  /* 0x000000161b1b7210 */ /* 0x000fd60007ffe0ff */
[C---:B------:R-:W-:Y:S01]  /*1060*/  @P0 IADD3 R22, PT, PT, R27.reuse, R22, RZ ;  /* 0x000000161b160210 */ /* 0x040fe20007ffe0ff */
[----:B------:R-:W-:-:S04]  /*1070*/  IMAD R27, R27, R23, R0 ;  /* 0x000000171b1b7224 */ /* 0x000fc800078e0200 */
[----:B------:R-:W-:Y:S02]  /*1080*/  @P0 IMAD R29, R22, R23, R0 ;  /* 0x00000017161d0224 */ /* 0x000fe400078e0200 */
[----:B------:R-:W-:-:S04]  /*1090*/  IMAD.WIDE R22, R27, 0x4, R24 ;  /* 0x000000041b167825 */ /* 0x000fc800078e0218 */
[----:B------:R-:W-:Y:S02]  /*10a0*/  @P0 IMAD.WIDE R24, R29, 0x4, R24 ;  /* 0x000000041d180825 */ /* 0x000fe400078e0218 */
[----:B------:R-:W2:Y:S04]  /*10b0*/  LDG.E R23, desc[UR8][R22.64] ;  /* 0x0000000816177981 */ /* 0x000ea8000c1e1900 */
[----:B------:R-:W3:Y:S01]  /*10c0*/  @P0 LDG.E R25, desc[UR8][R24.64] ;  /* 0x0000000818190981 */ /* 0x000ee2000c1e1900 */
[----:B--2---:R-:W-:-:S04]  /*10d0*/  FFMA R26, R23, 0.25, R26 ;  /* 0x3e800000171a7823 */ /* 0x004fc8000000001a */
[----:B---3--:R-:W-:-:S07]  /*10e0*/  @P0 FFMA R26, R25, 0.25, R26 ;  /* 0x3e800000191a0823 */ /* 0x008fce000000001a */
.L_x_5:
[----:B------:R-:W-:Y:S01]  /*10f0*/  UPLOP3.LUT UP0, UPT, UPT, UPT, UPT, 0x40, 0x4 ;  /* 0x000000000004789c */ /* 0x000fe20003f0e870 */
[----:B------:R-:W-:Y:S01]  /*1100*/  UMOV UR4, 0x1 ;  /* 0x0000000100047882 */ /* 0x000fe20000000000 */
[----:B------:R-:W-:Y:S09]  /*1110*/  BRA.U UP2, `(.L_x_8) ;  /* 0xfffffff102e47547 */ /* 0x000ff2000b83ffff */
[----:B------:R-:W-:Y:S01]  /*1120*/  UPLOP3.LUT UP0, UPT, UPT, UPT, UPT, 0x40, 0x4 ;  /* 0x000000000004789c */ /* 0x000fe20003f0e870 */
[----:B------:R-:W-:Y:S01]  /*1130*/  UMOV UR4, 0x1 ;  /* 0x0000000100047882 */ /* 0x000fe20000000000 */
[----:B------:R-:W-:Y:S09]  /*1140*/  BRA.U UP1, `(.L_x_9) ;  /* 0xfffffff101107547 */ /* 0x000ff2000b83ffff */
.L_x_2:
[----:B------:R-:W-:-:S13]  /*1150*/  ISETP.NE.AND P0, PT, R21, RZ, PT ;  /* 0x000000ff1500720c */ /* 0x000fda0003f05270 */
[----:B------:R-:W0:Y:S01]  /*1160*/  @!P0 LDC.64 R2, c[0x0][0x388] ;  /* 0x0000e200ff028b82 */ /* 0x000e220000000a00 */
[----:B------:R-:W-:-:S04]  /*1170*/  @!P0 LEA.HI R0, R20, R20, RZ, 0x1 ;  /* 0x0000001414008211 */ /* 0x000fc800078f08ff */
[----:B------:R-:W-:-:S05]  /*1180*/  @!P0 SHF.R.S32.HI R5, RZ, 0x1, R0 ;  /* 0x00000001ff058819 */ /* 0x000fca0000011400 */
[----:B0-----:R-:W-:-:S05]  /*1190*/  @!P0 IMAD.WIDE R2, R5, 0x4, R2 ;  /* 0x0000000405028825 */ /* 0x001fca00078e0202 */
[----:B------:R0:W-:Y:S01]  /*11a0*/  @!P0 STG.E desc[UR8][R2.64], R26 ;  /* 0x0000001a02008986 */ /* 0x0001e2000c101908 */
[----:B------:R-:W-:Y:S05]  /*11b0*/  @!P0 EXIT ;  /* 0x000000000000894d */ /* 0x000fea0003800000 */
[----:B------:R-:W-:Y:S01]  /*11c0*/  ISETP.NE.AND P0, PT, R20, RZ, PT ;  /* 0x000000ff1400720c */ /* 0x000fe20003f05270 */
[----:B------:R-:W1:-:S12]  /*11d0*/  LDCU UR4, c[0x0][0x390] ;  /* 0x00007200ff0477ac */ /* 0x000e580008000800 */
[----:B0-----:R-:W0:Y:S01]  /*11e0*/  @!P0 LDC.64 R2, c[0x0][0x388] ;  /* 0x0000e200ff028b82 */ /* 0x001e220000000a00 */
[----:B------:R-:W-:Y:S01]  /*11f0*/  @!P0 SHF.R.U32.HI R0, RZ, 0x1, R21 ;  /* 0x00000001ff008819 */ /* 0x000fe20000011615 */
[----:B-1----:R-:W-:-:S04]  /*1200*/  ULEA.HI UR4, UR4, UR4, URZ, 0x1 ;  /* 0x0000000404047291 */ /* 0x002fc8000f8f08ff */
[----:B------:R-:W-:-:S06]  /*1210*/  USHF.R.S32.HI UR4, URZ, 0x1, UR4 ;  /* 0x00000001ff047899 */ /* 0x000fcc0008011404 */
[----:B------:R-:W-:-:S04]  /*1220*/  @!P0 IMAD R5, R0, UR4, RZ ;  /* 0x0000000400058c24 */ /* 0x000fc8000f8e02ff */
[----:B0-----:R-:W-:-:S05]  /*1230*/  @!P0 IMAD.WIDE R2, R5, 0x4, R2 ;  /* 0x0000000405028825 */ /* 0x001fca00078e0202 */
[----:B------:R0:W-:Y:S01]  /*1240*/  @!P0 STG.E desc[UR8][R2.64], R26 ;  /* 0x0000001a02008986 */ /* 0x0001e2000c101908 */
[----:B------:R-:W-:Y:S05]  /*1250*/  @!P0 EXIT ;  /* 0x000000000000894d */ /* 0x000fea0003800000 */
[----:B0-----:R-:W0:Y:S01]  /*1260*/  LDC.64 R2, c[0x0][0x388] ;  /* 0x0000e200ff027b82 */ /* 0x001e220000000a00 */
[----:B------:R-:W-:Y:S02]  /*1270*/  LEA.HI R20, R20, R20, RZ, 0x1 ;  /* 0x0000001414147211 */ /* 0x000fe400078f08ff */
[----:B------:R-:W-:Y:S02]  /*1280*/  SHF.R.U32.HI R5, RZ, 0x1, R21 ;  /* 0x00000001ff057819 */ /* 0x000fe40000011615 */
[----:B------:R-:W-:-:S05]  /*1290*/  SHF.R.S32.HI R20, RZ, 0x1, R20 ;  /* 0x00000001ff147819 */ /* 0x000fca0000011414 */
[----:B------:R-:W-:-:S04]  /*12a0*/  IMAD R5, R5, UR4, R20 ;  /* 0x0000000405057c24 */ /* 0x000fc8000f8e0214 */
[----:B0-----:R-:W-:-:S05]  /*12b0*/  IMAD.WIDE R2, R5, 0x4, R2 ;  /* 0x0000000405027825 */ /* 0x001fca00078e0202 */
[----:B------:R-:W-:Y:S01]  /*12c0*/  STG.E desc[UR8][R2.64], R26 ;  /* 0x0000001a02007986 */ /* 0x000fe2000c101908 */
[----:B------:R-:W-:Y:S05]  /*12d0*/  EXIT ;  /* 0x000000000000794d */ /* 0x000fea0003800000 */
.L_x_10:
        /* <DEDUP_REMOVED lines=10> */
.L_x_20:


//--------------------- .text._Z10cudaConv2DPfS_S_iiii --------------------------
	.section	.text._Z10cudaConv2DPfS_S_iiii,"ax",@progbits
	.align	128
        .global         _Z10cudaConv2DPfS_S_iiii
        .type           _Z10cudaConv2DPfS_S_iiii,@function
        .size           _Z10cudaConv2DPfS_S_iiii,(.L_x_21 - _Z10cudaConv2DPfS_S_iiii)
        .other          _Z10cudaConv2DPfS_S_iiii,@"STO_CUDA_ENTRY STV_DEFAULT"
_Z10cudaConv2DPfS_S_iiii:
.text._Z10cudaConv2DPfS_S_iiii:
[----:B------:R-:W-:Y:S01]  /*0000*/  LDC R1, c[0x0][0x37c] ;  /* 0x0000df00ff017b82 */ /* 0x000fe20000000800 */
[----:B------:R-:W0:Y:S01]  /*0010*/  S2R R3, SR_TID.X ;  /* 0x0000000000037919 */ /* 0x000e220000002100 */
[----:B------:R-:W1:Y:S06]  /*0020*/  LDCU UR6, c[0x0][0x3a0] ;  /* 0x00007400ff0677ac */ /* 0x000e6c0008000800 */
[----:B------:R-:W2:Y:S01]  /*0030*/  S2UR UR7, SR_CTAID.Y ;  /* 0x00000000000779c3 */ /* 0x000ea20000002600 */
[----:B------:R-:W3:Y:S01]  /*0040*/  S2R R7, SR_TID.Y ;  /* 0x0000000000077919 */ /* 0x000ee20000002200 */
[----:B------:R-:W2:Y:S06]  /*0050*/  LDCU UR5, c[0x0][0x364] ;  /* 0x00006c80ff0577ac */ /* 0x000eac0008000800 */
[----:B------:R-:W0:Y:S08]  /*0060*/  S2UR UR8, SR_CTAID.X ;  /* 0x00000000000879c3 */ /* 0x000e300000002500 */
[----:B------:R-:W0:Y:S01]  /*0070*/  LDC R0, c[0x0][0x360] ;  /* 0x0000d800ff007b82 */ /* 0x000e220000000800 */
[----:B-1----:R-:W-:-:S04]  /*0080*/  UIADD3 UR4, UPT, UPT, UR6, -0x1, URZ ;  /* 0xffffffff06047890 */ /* 0x002fc8000fffe0ff */
[----:B------:R-:W-:-:S03]  /*0090*/  ULEA.HI UR4, UR4, UR4, URZ, 0x1 ;  /* 0x0000000404047291 */ /* 0x000fc6000f8f08ff */
[----:B------:R-:W1:Y:S01]  /*00a0*/  LDC.64 R8, c[0x0][0x398] ;  /* 0x0000e600ff087b82 */ /* 0x000e620000000a00 */
[----:B------:R-:W-:Y:S02]  /*00b0*/  USHF.R.S32.HI UR4, URZ, 0x1, UR4 ;  /* 0x00000001ff047899 */ /* 0x000fe40008011404 */
[----:B--2---:R-:W-:Y:S01]  /*00c0*/  UIMAD UR7, UR7, UR5, URZ ;  /* 0x00000005070772a4 */ /* 0x004fe2000f8e02ff */
[----:B0-----:R-:W-:-:S05]  /*00d0*/  IMAD R0, R0, UR8, R3 ;  /* 0x0000000800007c24 */ /* 0x001fca000f8e0203 */
[----:B---3--:R-:W-:Y:S02]  /*00e0*/  IADD3 R3, PT, PT, R7, UR7, RZ ;  /* 0x0000000707037c10 */ /* 0x008fe4000fffe0ff */
[----:B-1----:R-:W-:Y:S02]  /*00f0*/  IADD3 R5, PT, PT, R9, -UR4, RZ ;  /* 0x8000000409057c10 */ /* 0x002fe4000fffe0ff */
[----:B------:R-:W-:Y:S02]  /*0100*/  IADD3 R2, PT, PT, R8, -UR4, RZ ;  /* 0x8000000408027c10 */ /* 0x000fe4000fffe0ff */
[----:B------:R-:W-:-:S04]  /*0110*/  ISETP.GE.AND P0, PT, R0, R5, PT ;  /* 0x000000050000720c */ /* 0x000fc80003f06270 */
[----:B------:R-:W-:-:S13]  /*0120*/  ISETP.GE.OR P0, PT, R3, R2, P0 ;  /* 0x000000020300720c */ /* 0x000fda0000706670 */
[----:B------:R-:W-:Y:S05]  /*0130*/  @P0 EXIT ;  /* 0x000000000000094d */ /* 0x000fea0003800000 */
[----:B------:R-:W0:Y:S01]  /*0140*/  LDCU UR8, c[0x0][0x3a4] ;  /* 0x00007480ff0877ac */ /* 0x000e220008000800 */
[----:B------:R-:W-:Y:S01]  /*0150*/  HFMA2 R18, -RZ, RZ, 0, 0 ;  /* 0x00000000ff127431 */ /* 0x000fe200000001ff */
[----:B------:R-:W1:Y:S01]  /*0160*/  LDCU.64 UR20, c[0x0][0x358] ;  /* 0x00006b00ff1477ac */ /* 0x000e620008000a00 */
[----:B0-----:R-:W-:-:S04]  /*0170*/  UISETP.LT.AND UP0, UPT, UR6, UR8, UPT ;  /* 0x000000080600728c */ /* 0x001fc8000bf01270 */
[----:B------:R-:W-:-:S04]  /*0180*/  USEL UR4, UR6, UR8, UP0 ;  /* 0x0000000806047287 */ /* 0x000fc80008000000 */
[----:B------:R-:W-:-:S09]  /*0190*/  UISETP.GE.AND UP0, UPT, UR4, 0x1, UPT ;  /* 0x000000010400788c */ /* 0x000fd2000bf06270 */
[----:B-1----:R-:W-:Y:S05]  /*01a0*/  BRA.U !UP0, `(.L_x_11) ;  /* 0x0000001108047547 */ /* 0x002fea000b800000 */
[C---:B------:R-:W-:Y:S01]  /*01b0*/  IADD3 R4, PT, PT, R8.reuse, UR7, R7 ;  /* 0x0000000708047c10 */ /* 0x040fe2000fffe007 */
[----:B------:R-:W-:Y:S01]  /*01c0*/  IMAD R5, R8, R9, RZ ;  /* 0x0000000908057224 */ /* 0x000fe200078e02ff */
[----:B------:R-:W-:Y:S01]  /*01d0*/  ULOP3.LUT UR22, UR8, 0x3, URZ, 0xc0, !UPT ;  /* 0x0000000308167892 */ /* 0x000fe2000f8ec0ff */
[----:B------:R-:W-:Y:S01]  /*01e0*/  IMAD.MOV.U32 R18, RZ, RZ, RZ ;  /* 0x000000ffff127224 */ /* 0x000fe200078e00ff */
[----:B------:R-:W-:Y:S01]  /*01f0*/  ULOP3.LUT UR8, UR8, 0x7ffffff8, URZ, 0xc0, !UPT ;  /* 0x7ffffff808087892 */ /* 0x000fe2000f8ec0ff */
[----:B------:R-:W-:-:S11]  /*0200*/  UMOV UR4, URZ ;  /* 0x000000ff00047c82 */ /* 0x000fd60008000000 */
.L_x_17:
[----:B------:R-:W0:Y:S01]  /*0210*/  LDC R2, c[0x0][0x398] ;  /* 0x0000e600ff027b82 */ /* 0x000e220000000800 */
[----:B------:R-:W1:Y:S01]  /*0220*/  LDCU.64 UR10, c[0x0][0x3a0] ;  /* 0x00007400ff0a77ac */ /* 0x000e620008000a00 */
[----:B------:R-:W-:Y:S02]  /*0230*/  IADD3 R9, PT, PT, R4, UR4, RZ ;  /* 0x0000000404097c10 */ /* 0x000fe4000fffe0ff */
[----:B------:R-:W-:Y:S01]  /*0240*/  IADD3 R7, PT, PT, R3, UR4, RZ ;  /* 0x0000000403077c10 */ /* 0x000fe2000fffe0ff */
[----:B------:R-:W2:Y:S01]  /*0250*/  LDCU UR5, c[0x0][0x39c] ;  /* 0x00007380ff0577ac */ /* 0x000ea20008000800 */
[----:B-1----:R-:W-:Y:S01]  /*0260*/  UIMAD UR23, UR4, UR10, URZ ;  /* 0x0000000a041772a4 */ /* 0x002fe2000f8e02ff */
[--C-:B--2---:R-:W-:Y:S01]  /*0270*/  IMAD R6, R9, UR5, R0.reuse ;  /* 0x0000000509067c24 */ /* 0x104fe2000f8e0200 */
[C---:B0-----:R-:W-:Y:S01]  /*0280*/  LEA R11, R2.reuse, R3, 0x1 ;  /* 0x00000003020b7211 */ /* 0x041fe200078e08ff */
[C-C-:B------:R-:W-:Y:S01]  /*0290*/  IMAD R13, R2.reuse, 0x3, R3.reuse ;  /* 0x00000003020d7824 */ /* 0x140fe200078e0203 */
[----:B------:R-:W-:Y:S01]  /*02a0*/  UIADD3 UR9, UPT, UPT, UR23, UR11, URZ ;  /* 0x0000000b17097290 */ /* 0x000fe2000fffe0ff */
[C-C-:B------:R-:W-:Y:S01]  /*02b0*/  IMAD R17, R2.reuse, 0x5, R3.reuse ;  /* 0x0000000502117824 */ /* 0x140fe200078e0203 */
[----:B------:R-:W-:Y:S01]  /*02c0*/  IADD3 R11, PT, PT, R11, UR4, RZ ;  /* 0x000000040b0b7c10 */ /* 0x000fe2000fffe0ff */
[C-C-:B------:R-:W-:Y:S01]  /*02d0*/  IMAD R21, R2.reuse, 0x7, R3.reuse ;  /* 0x0000000702157824 */ /* 0x140fe200078e0203 */
[----:B------:R-:W-:Y:S01]  /*02e0*/  IADD3 R13, PT, PT, R13, UR4, RZ ;  /* 0x000000040d0d7c10 */ /* 0x000fe2000fffe0ff */
[C-C-:B------:R-:W-:Y:S01]  /*02f0*/  IMAD R15, R2.reuse, 0x4, R3.reuse ;  /* 0x00000004020f7824 */ /* 0x140fe200078e0203 */
[----:B------:R-:W-:Y:S01]  /*0300*/  IADD3 R17, PT, PT, R17, UR4, RZ ;  /* 0x0000000411117c10 */ /* 0x000fe2000fffe0ff */
[----:B------:R-:W-:Y:S01]  /*0310*/  IMAD R19, R2, 0x6, R3 ;  /* 0x0000000602137824 */ /* 0x000fe200078e0203 */
[----:B------:R-:W-:Y:S01]  /*0320*/  IADD3 R21, PT, PT, R21, UR4, RZ ;  /* 0x0000000415157c10 */ /* 0x000fe2000fffe0ff */
[--C-:B------:R-:W-:Y:S01]  /*0330*/  IMAD R10, R11, UR5, R0.reuse ;  /* 0x000000050b0a7c24 */ /* 0x100fe2000f8e0200 */
[----:B------:R-:W-:Y:S01]  /*0340*/  IADD3 R15, PT, PT, R15, UR4, RZ ;  /* 0x000000040f0f7c10 */ /* 0x000fe2000fffe0ff */
[----:B------:R-:W-:Y:S01]  /*0350*/  VIADD R19, R19, UR4 ;  /* 0x0000000413137c36 */ /* 0x000fe20008000000 */
[----:B------:R-:W-:Y:S01]  /*0360*/  UIADD3 UR4, UPT, UPT, UR4, 0x1, URZ ;  /* 0x0000000104047890 */ /* 0x000fe2000fffe0ff */
[----:B------:R-:W-:-:S02]  /*0370*/  IMAD R11, R13, UR5, R0 ;  /* 0x000000050d0b7c24 */ /* 0x000fc4000f8e0200 */
[--C-:B------:R-:W-:Y:S01]  /*0380*/  IMAD R8, R7, UR5, R0.reuse ;  /* 0x0000000507087c24 */ /* 0x100fe2000f8e0200 */
[----:B------:R-:W-:Y:S01]  /*0390*/  UISETP.NE.AND UP0, UPT, UR4, UR10, UPT ;  /* 0x0000000a0400728c */ /* 0x000fe2000bf05270 */
[--C-:B------:R-:W-:Y:S02]  /*03a0*/  IMAD R9, R17, UR5, R0.reuse ;  /* 0x0000000511097c24 */ /* 0x100fe4000f8e0200 */
[--C-:B------:R-:W-:Y:S02]  /*03b0*/  IMAD R12, R19, UR5, R0.reuse ;  /* 0x00000005130c7c24 */ /* 0x100fe4000f8e0200 */
[--C-:B------:R-:W-:Y:S02]  /*03c0*/  IMAD R13, R15, UR5, R0.reuse ;  /* 0x000000050f0d7c24 */ /* 0x100fe4000f8e0200 */
[----:B------:R-:W-:Y:S01]  /*03d0*/  IMAD R22, R21, UR5, R0 ;  /* 0x0000000515167c24 */ /* 0x000fe2000f8e0200 */
[----:B------:R-:W-:-:S06]  /*03e0*/  UMOV UR5, URZ ;  /* 0x000000ff00057c82 */ /* 0x000fcc0008000000 */
.L_x_16:
[----:B------:R-:W0:Y:S01]  /*03f0*/  LDCU UR10, c[0x0][0x3a4] ;  /* 0x00007480ff0a77ac */ /* 0x000e220008000800 */
[----:B------:R-:W-:Y:S01]  /*0400*/  UMOV UR6, URZ ;  /* 0x000000ff00067c82 */ /* 0x000fe20008000000 */
[----:B0-----:R-:W-:-:S09]  /*0410*/  UISETP.GE.U32.AND UP1, UPT, UR10, 0x8, UPT ;  /* 0x000000080a00788c */ /* 0x001fd2000bf26070 */
[----:B------:R-:W-:Y:S05]  /*0420*/  BRA.U !UP1, `(.L_x_12) ;  /* 0x0000000509b07547 */ /* 0x000fea000b800000 */
[----:B------:R-:W-:Y:S01]  /*0430*/  ULEA UR6, UR10, UR23, 0x1 ;  /* 0x000000170a067291 */ /* 0x000fe2000f8e08ff */
[----:B------:R-:W-:Y:S01]  /*0440*/  IADD3 R2, PT, PT, R6, UR5, RZ ;  /* 0x0000000506027c10 */ /* 0x000fe2000fffe0ff */
[----:B------:R-:W-:Y:S01]  /*0450*/  UIMAD UR11, UR10, 0x3, UR23 ;  /* 0x000000030a0b78a4 */ /* 0x000fe2000f8e0217 */
[----:B------:R-:W-:Y:S01]  /*0460*/  VIADD R24, R10, UR5 ;  /* 0x000000050a187c36 */ /* 0x000fe20008000000 */
[----:B------:R-:W-:Y:S01]  /*0470*/  ULEA UR12, UR10, UR23, 0x2 ;  /* 0x000000170a0c7291 */ /* 0x000fe2000f8e10ff */
[----:B------:R-:W-:Y:S01]  /*0480*/  IADD3 R26, PT, PT, R11, UR5, RZ ;  /* 0x000000050b1a7c10 */ /* 0x000fe2000fffe0ff */
[----:B------:R-:W-:Y:S01]  /*0490*/  UIMAD UR13, UR10, 0x5, UR23 ;  /* 0x000000050a0d78a4 */ /* 0x000fe2000f8e0217 */
[----:B------:R-:W-:Y:S01]  /*04a0*/  IADD3 R28, PT, PT, R13, UR5, RZ ;  /* 0x000000050d1c7c10 */ /* 0x000fe2000fffe0ff */
[----:B------:R-:W-:Y:S01]  /*04b0*/  UIMAD UR14, UR10, 0x6, UR23 ;  /* 0x000000060a0e78a4 */ /* 0x000fe2000f8e0217 */
[----:B------:R-:W-:Y:S01]  /*04c0*/  IADD3 R23, PT, PT, R9, UR5, RZ ;  /* 0x0000000509177c10 */ /* 0x000fe2000fffe0ff */
[----:B------:R-:W-:Y:S01]  /*04d0*/  UIMAD UR15, UR10, 0x7, UR23 ;  /* 0x000000070a0f78a4 */ /* 0x000fe2000f8e0217 */
[----:B------:R-:W-:Y:S01]  /*04e0*/  VIADD R25, R12, UR5 ;  /* 0x000000050c197c36 */ /* 0x000fe20008000000 */
[----:B------:R-:W-:Y:S01]  /*04f0*/  IADD3 R27, PT, PT, R22, UR5, RZ ;  /* 0x00000005161b7c10 */ /* 0x000fe2000fffe0ff */
[----:B------:R-:W-:Y:S01]  /*0500*/  UIADD3 UR26, UPT, UPT, -UR8, URZ, URZ ;  /* 0x000000ff081a7290 */ /* 0x000fe2000fffe1ff */
[----:B------:R-:W-:Y:S01]  /*0510*/  IADD3 R29, PT, PT, R8, UR5, RZ ;  /* 0x00000005081d7c10 */ /* 0x000fe2000fffe0ff */
[----:B------:R-:W-:-:S02]  /*0520*/  UIADD3 UR24, UPT, UPT, UR9, UR5, URZ ;  /* 0x0000000509187290 */ /* 0x000fc4000fffe0ff */
[----:B------:R-:W-:Y:S01]  /*0530*/  UIADD3 UR25, UPT, UPT, UR23, UR5, URZ ;  /* 0x0000000517197290 */ /* 0x000fe2000fffe0ff */
[----:B------:R-:W0:Y:S01]  /*0540*/  LDCU.128 UR16, c[0x0][0x380] ;  /* 0x00007000ff1077ac */ /* 0x000e220008000c00 */
[----:B------:R-:W-:Y:S02]  /*0550*/  UIADD3 UR6, UPT, UPT, UR6, UR5, URZ ;  /* 0x0000000506067290 */ /* 0x000fe4000fffe0ff */
[----:B------:R-:W-:Y:S02]  /*0560*/  UIADD3 UR11, UPT, UPT, UR11, UR5, URZ ;  /* 0x000000050b0b7290 */ /* 0x000fe4000fffe0ff */
[----:B------:R-:W-:Y:S02]  /*0570*/  UIADD3 UR12, UPT, UPT, UR12, UR5, URZ ;  /* 0x000000050c0c7290 */ /* 0x000fe4000fffe0ff */
[----:B------:R-:W-:Y:S02]  /*0580*/  UIADD3 UR13, UPT, UPT, UR13, UR5, URZ ;  /* 0x000000050d0d7290 */ /* 0x000fe4000fffe0ff */
[----:B------:R-:W-:-:S02]  /*0590*/  UIADD3 UR14, UPT, UPT, UR14, UR5, URZ ;  /* 0x000000050e0e7290 */ /* 0x000fc4000fffe0ff */
[----:B------:R-:W-:-:S12]  /*05a0*/  UIADD3 UR15, UPT, UPT, UR15, UR5, URZ ;  /* 0x000000050f0f7290 */ /* 0x000fd8000fffe0ff */
.L_x_13:
[----:B------:R-:W-:Y:S01]  /*05b0*/  HFMA2 R16, -RZ, RZ, 0, 2.384185791015625e-07 ;  /* 0x00000004ff107431 */ /* 0x000fe200000001ff */
[----:B0-----:R-:W-:-:S06]  /*05c0*/  UIMAD.WIDE.U32 UR28, UR25, 0x4, UR18 ;  /* 0x00000004191c78a5 */ /* 0x001fcc000f8e0012 */
[----:B------:R-:W-:Y:S01]  /*05d0*/  MOV R14, UR28 ;  /* 0x0000001c000e7c02 */ /* 0x000fe20008000f00 */
[----:B------:R-:W-:Y:S02]  /*05e0*/  IMAD.U32 R15, RZ, RZ, UR29 ;  /* 0x0000001dff0f7e24 */ /* 0x000fe4000f8e00ff */
[----:B------:R-:W-:-:S03]  /*05f0*/  IMAD.WIDE R16, R29, R16, UR16 ;  /* 0x000000101d107e25 */ /* 0x000fc6000f8e0210 */
[----:B------:R-:W2:Y:S04]  /*0600*/  LDG.E R14, desc[UR20][R14.64] ;  /* 0x000000140e0e7981 */ /* 0x000ea8000c1e1900 */
[----:B------:R-:W2:Y:S01]  /*0610*/  LDG.E R17, desc[UR20][R16.64] ;  /* 0x0000001410117981 */ /* 0x000ea2000c1e1900 */
[----:B------:R-:W-:Y:S01]  /*0620*/  UIMAD.WIDE.U32 UR28, UR24, 0x4, UR18 ;  /* 0x00000004181c78a5 */ /* 0x000fe2000f8e0012 */
[----:B------:R-:W-:-:S05]  /*0630*/  MOV R21, 0x4 ;  /* 0x0000000400157802 */ /* 0x000fca0000000f00 */
[----:B------:R-:W-:Y:S01]  /*0640*/  IMAD.WIDE R20, R2, R21, UR16 ;  /* 0x0000001002147e25 */ /* 0x000fe2000f8e0215 */
[----:B------:R-:W-:-:S05]  /*0650*/  MOV R19, UR29 ;  /* 0x0000001d00137c02 */ /* 0x000fca0008000f00 */
[----:B------:R-:W3:Y:S01]  /*0660*/  LDG.E R21, desc[UR20][R20.64] ;  /* 0x0000001414157981 */ /* 0x000ee2000c1e1900 */
[----:B--2---:R-:W-:Y:S01]  /*0670*/  FFMA R14, R17, R14, R18 ;  /* 0x0000000e110e7223 */ /* 0x004fe20000000012 */
[----:B------:R-:W-:-:S06]  /*0680*/  MOV R18, UR28 ;  /* 0x0000001c00127c02 */ /* 0x000fcc0008000f00 */
[----:B------:R-:W3:Y:S01]  /*0690*/  LDG.E R18, desc[UR20][R18.64] ;  /* 0x0000001412127981 */ /* 0x000ee2000c1e1900 */
[----:B------:R-:W-:Y:S01]  /*06a0*/  HFMA2 R17, -RZ, RZ, 0, 2.384185791015625e-07 ;  /* 0x00000004ff117431 */ /* 0x000fe200000001ff */
[----:B------:R-:W-:-:S06]  /*06b0*/  UIMAD.WIDE.U32 UR28, UR6, 0x4, UR18 ;  /* 0x00000004061c78a5 */ /* 0x000fcc000f8e0012 */
[----:B------:R-:W-:Y:S01]  /*06c0*/  MOV R15, UR29 ;  /* 0x0000001d000f7c02 */ /* 0x000fe20008000f00 */
[----:B------:R-:W-:-:S06]  /*06d0*/  IMAD.WIDE R16, R24, R17, UR16 ;  /* 0x0000001018107e25 */ /* 0x000fcc000f8e0211 */
[----:B------:R-:W2:Y:S01]  /*06e0*/  LDG.E R17, desc[UR20][R16.64] ;  /* 0x0000001410117981 */ /* 0x000ea2000c1e1900 */
[----:B---3--:R-:W-:Y:S01]  /*06f0*/  FFMA R18, R21, R18, R14 ;  /* 0x0000001215127223 */ /* 0x008fe2000000000e */
[----:B------:R-:W-:-:S06]  /*0700*/  IMAD.U32 R14, RZ, RZ, UR28 ;  /* 0x0000001cff0e7e24 */ /* 0x000fcc000f8e00ff */
        /* <DEDUP_REMOVED lines=9> */
[----:B------:R-:W-:Y:S01]  /*07a0*/  UIMAD.WIDE.U32 UR28, UR12, 0x4, UR18 ;  /* 0x000000040c1c78a5 */ /* 0x000fe2000f8e0012 */
[----:B------:R-:W-:-:S04]  /*07b0*/  IMAD.MOV.U32 R17, RZ, RZ, 0x4 ;  /* 0x00000004ff117424 */ /* 0x000fc800078e00ff */
[----:B------:R-:W-:Y:S01]  /*07c0*/  IMAD.WIDE R16, R28, R17, UR16 ;  /* 0x000000101c107e25 */ /* 0x000fe2000f8e0211 */
[----:B------:R-:W-:-:S05]  /*07d0*/  MOV R15, UR29 ;  /* 0x0000001d000f7c02 */ /* 0x000fca0008000f00 */
[----:B------:R-:W2:Y:S01]  /*07e0*/  LDG.E R17, desc[UR20][R16.64] ;  /* 0x0000001410117981 */ /* 0x000ea2000c1e1900 */
[----:B---3--:R-:W-:Y:S01]  /*07f0*/  FFMA R18, R21, R18, R14 ;  /* 0x0000001215127223 */ /* 0x008fe2000000000e */
[----:B------:R-:W-:-:S06]  /*0800*/  MOV R14, UR28 ;  /* 0x0000001c000e7c02 */ /* 0x000fcc0008000f00 */
[----:B------:R-:W2:Y:S01]  /*0810*/  LDG.E R14, desc[UR20][R14.64] ;  /* 0x000000140e0e7981 */ /* 0x000ea2000c1e1900 */
[----:B------:R-:W-:Y:S01]  /*0820*/  HFMA2 R20, -RZ, RZ, 0, 2.384185791015625e-07 ;  /* 0x00000004ff147431 */ /* 0x000fe200000001ff */
[----:B------:R-:W-:-:S06]  /*0830*/  UIMAD.WIDE.U32 UR28, UR13, 0x4, UR18 ;  /* 0x000000040d1c78a5 */ /* 0x000fcc000f8e0012 */
[----:B------:R-:W-:Y:S02]  /*0840*/  IMAD.U32 R19, RZ, RZ, UR29 ;  /* 0x0000001dff137e24 */ /* 0x000fe4000f8e00ff */
[----:B------:R-:W-:-:S06]  /*0850*/  IMAD.WIDE R20, R23, R20, UR16 ;  /* 0x0000001017147e25 */ /* 0x000fcc000f8e0214 */
[----:B------:R-:W3:Y:S01]  /*0860*/  LDG.E R21, desc[UR20][R20.64] ;  /* 0x0000001414157981 */ /* 0x000ee2000c1e1900 */
[----:B--2---:R-:W-:Y:S01]  /*0870*/  FFMA R14, R17, R14, R18 ;  /* 0x0000000e110e7223 */ /* 0x004fe20000000012 */
[----:B------:R-:W-:-:S06]  /*0880*/  MOV R18, UR28 ;  /* 0x0000001c00127c02 */ /* 0x000fcc0008000f00 */
[----:B------:R-:W3:Y:S01]  /*0890*/  LDG.E R18, desc[UR20][R18.64] ;  /* 0x0000001412127981 */ /* 0x000ee2000c1e1900 */
[----:B------:R-:W-:Y:S01]  /*08a0*/  UIMAD.WIDE.U32 UR28, UR14, 0x4, UR18 ;  /* 0x000000040e1c78a5 */ /* 0x000fe2000f8e0012 */
[----:B------:R-:W-:-:S05]  /*08b0*/  MOV R16, 0x4 ;  /* 0x0000000400107802 */ /* 0x000fca0000000f00 */
[----:B------:R-:W-:Y:S01]  /*08c0*/  MOV R17, UR29 ;  /* 0x0000001d00117c02 */ /* 0x000fe20008000f00 */
[----:B---3--:R-:W-:Y:S01]  /*08d0*/  FFMA R18, R21, R18, R14 ;  /* 0x0000001215127223 */ /* 0x008fe2000000000e */
[----:B------:R-:W-:Y:S01]  /*08e0*/  IMAD.WIDE R14, R25, R16, UR16 ;  /* 0x00000010190e7e25 */ /* 0x000fe2000f8e0210 */
[----:B------:R-:W-:-:S05]  /*08f0*/  MOV R16, UR28 ;  /* 0x0000001c00107c02 */ /* 0x000fca0008000f00 */
[----:B------:R0:W2:Y:S04]  /*0900*/  LDG.E R15, desc[UR20][R14.64] ;  /* 0x000000140e0f7981 */ /* 0x0000a8000c1e1900 */
[----:B------:R-:W2:Y:S01]  /*0910*/  LDG.E R16, desc[UR20][R16.64] ;  /* 0x0000001410107981 */ /* 0x000ea2000c1e1900 */
[----:B------:R-:W-:Y:S01]  /*0920*/  UIMAD.WIDE.U32 UR28, UR15, 0x4, UR18 ;  /* 0x000000040f1c78a5 */ /* 0x000fe2000f8e0012 */
[----:B0-----:R-:W-:-:S05]  /*0930*/  HFMA2 R14, -RZ, RZ, 0, 2.384185791015625e-07 ;  /* 0x00000004ff0e7431 */ /* 0x001fca00000001ff */
[----:B------:R-:W-:Y:S01]  /*0940*/  IMAD.U32 R20, RZ, RZ, UR28 ;  /* 0x0000001cff147e24 */ /* 0x000fe2000f8e00ff */
[----:B------:R-:W-:-:S05]  /*0950*/  MOV R21, UR29 ;  /* 0x0000001d00157c02 */ /* 0x000fca0008000f00 */
[----:B------:R-:W3:Y:S01]  /*0960*/  LDG.E R20, desc[UR20][R20.64] ;  /* 0x0000001414147981 */ /* 0x000ee2000c1e1900 */
[----:B--2---:R-:W-:Y:S01]  /*0970*/  FFMA R15, R15, R16, R18 ;  /* 0x000000100f0f7223 */ /* 0x004fe20000000012 */
[----:B------:R-:W-:-:S06]  /*0980*/  IMAD.WIDE R18, R27, R14, UR16 ;  /* 0x000000101b127e25 */ /* 0x000fcc000f8e020e */
[----:B------:R-:W3:Y:S01]  /*0990*/  LDG.E R18, desc[UR20][R18.64] ;  /* 0x0000001412127981 */ /* 0x000ee2000c1e1900 */
[----:B------:R-:W-:-:S04]  /*09a0*/  UIADD3 UR26, UPT, UPT, UR26, 0x8, URZ ;  /* 0x000000081a1a7890 */ /* 0x000fc8000fffe0ff */
[----:B------:R-:W-:Y:S01]  /*09b0*/  UISETP.NE.AND UP1, UPT, UR26, URZ, UPT ;  /* 0x000000ff1a00728c */ /* 0x000fe2000bf25270 */
[C---:B------:R-:W-:Y:S01]  /*09c0*/  LEA R2, R5.reuse, R2, 0x3 ;  /* 0x0000000205027211 */ /* 0x040fe200078e18ff */
[C---:B------:R-:W-:Y:S01]  /*09d0*/  IMAD R28, R5.reuse, 0x8, R28 ;  /* 0x00000008051c7824 */ /* 0x040fe200078e021c */
[C---:B------:R-:W-:Y:S02]  /*09e0*/  LEA R24, R5.reuse, R24, 0x3 ;  /* 0x0000001805187211 */ /* 0x040fe400078e18ff */
[C---:B------:R-:W-:Y:S02]  /*09f0*/  LEA R26, R5.reuse, R26, 0x3 ;  /* 0x0000001a051a7211 */ /* 0x040fe400078e18ff */
[C---:B------:R-:W-:Y:S02]  /*0a00*/  LEA R23, R5.reuse, R23, 0x3 ;  /* 0x0000001705177211 */ /* 0x040fe400078e18ff */
[C---:B------:R-:W-:Y:S02]  /*0a10*/  LEA R25, R5.reuse, R25, 0x3 ;  /* 0x0000001905197211 */ /* 0x040fe400078e18ff */
[----:B------:R-:W-:-:S02]  /*0a20*/  LEA R27, R5, R27, 0x3 ;  /* 0x0000001b051b7211 */ /* 0x000fc400078e18ff */
[----:B------:R-:W-:Y:S01]  /*0a30*/  LEA R29, R5, R29, 0x3 ;  /* 0x0000001d051d7211 */ /* 0x000fe200078e18ff */
[----:B------:R-:W-:Y:S02]  /*0a40*/  ULEA UR24, UR10, UR24, 0x3 ;  /* 0x000000180a187291 */ /* 0x000fe4000f8e18ff */
[----:B------:R-:W-:Y:S02]  /*0a50*/  ULEA UR6, UR10, UR6, 0x3 ;  /* 0x000000060a067291 */ /* 0x000fe4000f8e18ff */
[----:B------:R-:W-:Y:S02]  /*0a60*/  ULEA UR11, UR10, UR11, 0x3 ;  /* 0x0000000b0a0b7291 */ /* 0x000fe4000f8e18ff */
[----:B------:R-:W-:Y:S02]  /*0a70*/  ULEA UR12, UR10, UR12, 0x3 ;  /* 0x0000000c0a0c7291 */ /* 0x000fe4000f8e18ff */
[----:B------:R-:W-:Y:S02]  /*0a80*/  ULEA UR13, UR10, UR13, 0x3 ;  /* 0x0000000d0a0d7291 */ /* 0x000fe4000f8e18ff */
[----:B------:R-:W-:-:S02]  /*0a90*/  ULEA UR14, UR10, UR14, 0x3 ;  /* 0x0000000e0a0e7291 */ /* 0x000fc4000f8e18ff */
[----:B------:R-:W-:Y:S02]  /*0aa0*/  ULEA UR15, UR10, UR15, 0x3 ;  /* 0x0000000f0a0f7291 */ /* 0x000fe4000f8e18ff */
[----:B------:R-:W-:Y:S01]  /*0ab0*/  ULEA UR25, UR10, UR25, 0x3 ;  /* 0x000000190a197291 */ /* 0x000fe2000f8e18ff */
[----:B---3--:R-:W-:Y:S01]  /*0ac0*/  FFMA R18, R18, R20, R15 ;  /* 0x0000001412127223 */ /* 0x008fe2000000000f */
[----:B------:R-:W-:Y:S10]  /*0ad0*/  BRA.U UP1, `(.L_x_13) ;  /* 0xfffffff901b47547 */ /* 0x000ff4000b83ffff */
[----:B------:R-:W-:-:S05]  /*0ae0*/  UMOV UR6, UR8 ;  /* 0x0000000800067c82 */ /* 0x000fca0008000000 */
.L_x_12:
[----:B------:R-:W0:Y:S02]  /*0af0*/  LDCU UR11, c[0x0][0x3a4] ;  /* 0x00007480ff0b77ac */ /* 0x000e240008000800 */
[----:B0-----:R-:W-:-:S04]  /*0b00*/  ULOP3.LUT UR11, UR11, 0x7, URZ, 0xc0, !UPT ;  /* 0x000000070b0b7892 */ /* 0x001fc8000f8ec0ff */
[----:B------:R-:W-:-:S09]  /*0b10*/  UISETP.NE.AND UP1, UPT, UR11, URZ, UPT ;  /* 0x000000ff0b00728c */ /* 0x000fd2000bf25270 */
[----:B------:R-:W-:Y:S05]  /*0b20*/  BRA.U !UP1, `(.L_x_14) ;  /* 0x0000000509907547 */ /* 0x000fea000b800000 */
[----:B------:R-:W-:Y:S01]  /*0b30*/  UIADD3 UR11, UPT, UPT, UR11, -0x1, URZ ;  /* 0xffffffff0b0b7890 */ /* 0x000fe2000fffe0ff */
[----:B------:R-:W-:Y:S01]  /*0b40*/  VIADD R2, R0, UR5 ;  /* 0x0000000500027c36 */ /* 0x000fe20008000000 */
[----:B------:R-:W-:Y:S02]  /*0b50*/  UISETP.NE.AND UP2, UPT, UR22, URZ, UPT ;  /* 0x000000ff1600728c */ /* 0x000fe4000bf45270 */
[----:B------:R-:W-:Y:S02]  /*0b60*/  UISETP.GE.U32.AND UP1, UPT, UR11, 0x3, UPT ;  /* 0x000000030b00788c */ /* 0x000fe4000bf26070 */
[----:B------:R-:W-:-:S07]  /*0b70*/  UIADD3 UR16, UPT, UPT, UR23, UR5, URZ ;  /* 0x0000000517107290 */ /* 0x000fce000fffe0ff */
[----:B------:R-:W-:Y:S05]  /*0b80*/  BRA.U !UP1, `(.L_x_15) ;  /* 0x0000000109c07547 */ /* 0x000fea000b800000 */
[----:B------:R-:W0:Y:S01]  /*0b90*/  LDCU.64 UR28, c[0x0][0x398] ;  /* 0x00007300ff1c77ac */ /* 0x000e220008000a00 */
[----:B------:R-:W-:Y:S01]  /*0ba0*/  MOV R21, 0x4 ;  /* 0x0000000400157802 */ /* 0x000fe20000000f00 */
[----:B------:R-:W-:Y:S01]  /*0bb0*/  HFMA2 R25, -RZ, RZ, 0, 2.384185791015625e-07 ;  /* 0x00000004ff197431 */ /* 0x000fe200000001ff */
[----:B------:R-:W1:Y:S01]  /*0bc0*/  LDCU.128 UR24, c[0x0][0x380] ;  /* 0x00007000ff1877ac */ /* 0x000e620008000c00 */
[----:B------:R-:W-:Y:S01]  /*0bd0*/  UIMAD UR11, UR6, UR10, UR16 ;  /* 0x0000000a060b72a4 */ /* 0x000fe2000f8e0210 */
[----:B0-----:R-:W-:-:S03]  /*0be0*/  MOV R14, UR28 ;  /* 0x0000001c000e7c02 */ /* 0x001fc60008000f00 */
[----:B-1----:R-:W-:Y:S02]  /*0bf0*/  UIMAD.WIDE.U32 UR12, UR11, 0x4, UR26 ;  /* 0x000000040b0c78a5 */ /* 0x002fe4000f8e001a */
[----:B------:R-:W-:Y:S01]  /*0c00*/  IMAD R17, R14, UR6, R7 ;  /* 0x000000060e117c24 */ /* 0x000fe2000f8e0207 */
[----:B------:R-:W-:-:S03]  /*0c10*/  UIADD3 UR11, UPT, UPT, UR11, UR10, URZ ;  /* 0x0000000a0b0b7290 */ /* 0x000fc6000fffe0ff */
[C---:B------:R-:W-:Y:S01]  /*0c20*/  IMAD R20, R17.reuse, UR29, R2 ;  /* 0x0000001d11147c24 */ /* 0x040fe2000f8e0202 */
[----:B------:R-:W-:Y:S01]  /*0c30*/  IADD3 R27, PT, PT, R17, UR28, RZ ;  /* 0x0000001c111b7c10 */ /* 0x000fe2000fffe0ff */
[----:B------:R-:W-:Y:S01]  /*0c40*/  IMAD.U32 R15, RZ, RZ, UR13 ;  /* 0x0000000dff0f7e24 */ /* 0x000fe2000f8e00ff */
[----:B------:R-:W-:Y:S01]  /*0c50*/  MOV R29, 0x4 ;  /* 0x00000004001d7802 */ /* 0x000fe20000000f00 */
[----:B------:R-:W-:Y:S01]  /*0c60*/  IMAD.WIDE R20, R20, R21, UR24 ;  /* 0x0000001814147e25 */ /* 0x000fe2000f8e0215 */
[----:B------:R-:W-:-:S03]  /*0c70*/  MOV R14, UR12 ;  /* 0x0000000c000e7c02 */ /* 0x000fc60008000f00 */
[C-C-:B------:R-:W-:Y:S01]  /*0c80*/  IMAD R24, R27.reuse, UR29, R2.reuse ;  /* 0x0000001d1b187c24 */ /* 0x140fe2000f8e0202 */
[----:B------:R-:W-:Y:S01]  /*0c90*/  IADD3 R27, PT, PT, R27, UR28, RZ ;  /* 0x0000001c1b1b7c10 */ /* 0x000fe2000fffe0ff */
[----:B------:R-:W-:Y:S01]  /*0ca0*/  UIADD3 UR14, UPT, UPT, UR11, UR10, URZ ;  /* 0x0000000a0b0e7290 */ /* 0x000fe2000fffe0ff */
[----:B------:R0:W2:Y:S01]  /*0cb0*/  LDG.E R23, desc[UR20][R20.64] ;  /* 0x0000001414177981 */ /* 0x0000a2000c1e1900 */
[----:B------:R-:W-:Y:S02]  /*0cc0*/  UIMAD.WIDE.U32 UR12, UR11, 0x4, UR26 ;  /* 0x000000040b0c78a5 */ /* 0x000fe4000f8e001a */
[C---:B------:R-:W-:Y:S01]  /*0cd0*/  IMAD R26, R27.reuse, UR29, R2 ;  /* 0x0000001d1b1a7c24 */ /* 0x040fe2000f8e0202 */
[----:B------:R-:W-:Y:S01]  /*0ce0*/  UIMAD.WIDE.U32 UR18, UR14, 0x4, UR26 ;  /* 0x000000040e1278a5 */ /* 0x000fe2000f8e001a */
[----:B------:R-:W-:Y:S01]  /*0cf0*/  IADD3 R27, PT, PT, R27, UR28, RZ ;  /* 0x0000001c1b1b7c10 */ /* 0x000fe2000fffe0ff */
[----:B------:R-:W-:Y:S01]  /*0d00*/  UIADD3 UR14, UPT, UPT, UR14, UR10, URZ ;  /* 0x0000000a0e0e7290 */ /* 0x000fe2000fffe0ff */
[----:B------:R-:W-:Y:S01]  /*0d10*/  IMAD.U32 R17, RZ, RZ, UR13 ;  /* 0x0000000dff117e24 */ /* 0x000fe2000f8e00ff */
[----:B------:R1:W2:Y:S01]  /*0d20*/  LDG.E R19, desc[UR20][R14.64] ;  /* 0x000000140e137981 */ /* 0x0002a2000c1e1900 */
[----:B------:R-:W-:-:S04]  /*0d30*/  IMAD.WIDE R24, R24, R25, UR24 ;  /* 0x0000001818187e25 */ /* 0x000fc8000f8e0219 */
[----:B0-----:R-:W-:-:S04]  /*0d40*/  IMAD.WIDE R20, R26, R29, UR24 ;  /* 0x000000181a147e25 */ /* 0x001fc8000f8e021d */
[----:B------:R-:W-:Y:S01]  /*0d50*/  HFMA2 R26, -RZ, RZ, 0, 2.384185791015625e-07 ;  /* 0x00000004ff1a7431 */ /* 0x000fe200000001ff */
[----:B------:R-:W-:Y:S01]  /*0d60*/  MOV R16, UR12 ;  /* 0x0000000c00107c02 */ /* 0x000fe20008000f00 */
[----:B------:R-:W-:Y:S01]  /*0d70*/  UIMAD.WIDE.U32 UR12, UR14, 0x4, UR26 ;  /* 0x000000040e0c78a5 */ /* 0x000fe2000f8e001a */
[----:B------:R-:W-:Y:S01]  /*0d80*/  IMAD R27, R27, UR29, R2 ;  /* 0x0000001d1b1b7c24 */ /* 0x000fe2000f8e0202 */
[----:B-1----:R-:W-:Y:S01]  /*0d90*/  MOV R14, UR18 ;  /* 0x00000012000e7c02 */ /* 0x002fe20008000f00 */
[----:B------:R0:W3:Y:S01]  /*0da0*/  LDG.E R28, desc[UR20][R24.64] ;  /* 0x00000014181c7981 */ /* 0x0000e2000c1e1900 */
[----:B------:R-:W-:-:S03]  /*0db0*/  MOV R15, UR19 ;  /* 0x00000013000f7c02 */ /* 0x000fc60008000f00 */
[----:B------:R-:W3:Y:S01]  /*0dc0*/  LDG.E R17, desc[UR20][R16.64] ;  /* 0x0000001410117981 */ /* 0x000ee2000c1e1900 */
[----:B------:R-:W-:-:S03]  /*0dd0*/  IMAD.WIDE R26, R27, R26, UR24 ;  /* 0x000000181b1a7e25 */ /* 0x000fc6000f8e021a */
[----:B------:R-:W4:Y:S01]  /*0de0*/  LDG.E R14, desc[UR20][R14.64] ;  /* 0x000000140e0e7981 */ /* 0x000f22000c1e1900 */
[----:B0-----:R-:W-:Y:S01]  /*0df0*/  IMAD.U32 R24, RZ, RZ, UR12 ;  /* 0x0000000cff187e24 */ /* 0x001fe2000f8e00ff */
[----:B------:R-:W-:Y:S02]  /*0e00*/  MOV R25, UR13 ;  /* 0x0000000d00197c02 */ /* 0x000fe40008000f00 */
[----:B------:R-:W4:Y:S04]  /*0e10*/  LDG.E R21, desc[UR20][R20.64] ;  /* 0x0000001414157981 */ /* 0x000f28000c1e1900 */
[----:B------:R-:W5:Y:S04]  /*0e20*/  LDG.E R24, desc[UR20][R24.64] ;  /* 0x0000001418187981 */ /* 0x000f68000c1e1900 */
[----:B------:R-:W5:Y:S01]  /*0e30*/  LDG.E R27, desc[UR20][R26.64] ;  /* 0x000000141a1b7981 */ /* 0x000f62000c1e1900 */
[----:B------:R-:W-:Y:S01]  /*0e40*/  UIADD3 UR6, UPT, UPT, UR6, 0x4, URZ ;  /* 0x0000000406067890 */ /* 0x000fe2000fffe0ff */
[----:B--2---:R-:W-:-:S04]  /*0e50*/  FFMA R19, R23, R19, R18 ;  /* 0x0000001317137223 */ /* 0x004fc80000000012 */
[----:B---3--:R-:W-:-:S04]  /*0e60*/  FFMA R28, R28, R17, R19 ;  /* 0x000000111c1c7223 */ /* 0x008fc80000000013 */
[----:B----4-:R-:W-:-:S04]  /*0e70*/  FFMA R28, R21, R14, R28 ;  /* 0x0000000e151c7223 */ /* 0x010fc8000000001c */
[----:B-----5:R-:W-:-:S07]  /*0e80*/  FFMA R18, R27, R24, R28 ;  /* 0x000000181b127223 */ /* 0x020fce000000001c */
.L_x_15:
[----:B------:R-:W-:Y:S05]  /*0e90*/  BRA.U !UP2, `(.L_x_14) ;  /* 0x000000010ab47547 */ /* 0x000fea000b800000 */
[----:B------:R-:W-:Y:S01]  /*0ea0*/  UISETP.NE.AND UP1, UPT, UR22, 0x1, UPT ;  /* 0x000000011600788c */ /* 0x000fe2000bf25270 */
[----:B------:R-:W-:Y:S01]  /*0eb0*/  MOV R14, UR6 ;  /* 0x00000006000e7c02 */ /* 0x000fe20008000f00 */
[----:B------:R-:W-:Y:S01]  /*0ec0*/  ULOP3.LUT UP2, URZ, UR10, 0x1, URZ, 0xc0, !UPT ;  /* 0x000000010aff7892 */ /* 0x000fe2000f84c0ff */
[----:B------:R-:W-:Y:S01]  /*0ed0*/  IMAD.MOV.U32 R25, RZ, RZ, 0x4 ;  /* 0x00000004ff197424 */ /* 0x000fe200078e00ff */
[----:B------:R-:W-:Y:S02]  /*0ee0*/  MOV R27, 0x4 ;  /* 0x00000004001b7802 */ /* 0x000fe40000000f00 */
[----:B------:R-:W-:Y:S02]  /*0ef0*/  PLOP3.LUT P0, PT, PT, PT, UP1, 0x80, 0x8 ;  /* 0x000000000008781c */ /* 0x000fe40003f0f018 */
[----:B------:R-:W-:-:S03]  /*0f00*/  PLOP3.LUT P1, PT, PT, PT, UP2, 0x80, 0x8 ;  /* 0x000000000008781c */ /* 0x000fc60003f2f028 */
[----:B------:R-:W0:Y:S02]  /*0f10*/  @UP1 LDCU.64 UR14, c[0x0][0x398] ;  /* 0x00007300ff0e17ac */ /* 0x000e240008000a00 */
[----:B------:R-:W1:Y:S01]  /*0f20*/  @UP2 LDCU.64 UR18, c[0x0][0x398] ;  /* 0x00007300ff1227ac */ /* 0x000e620008000a00 */
[----:B------:R-:W2:Y:S01]  /*0f30*/  @UP1 LDCU.128 UR24, c[0x0][0x380] ;  /* 0x00007000ff1817ac */ /* 0x000ea20008000c00 */
[----:B------:R-:W3:Y:S01]  /*0f40*/  @UP2 LDCU.128 UR28, c[0x0][0x380] ;  /* 0x00007000ff1c27ac */ /* 0x000ee20008000c00 */
[----:B------:R-:W-:-:S03]  /*0f50*/  @UP1 UIMAD UR12, UR6, UR10, UR16 ;  /* 0x0000000a060c12a4 */ /* 0x000fc6000f8e0210 */
[--C-:B0-----:R-:W-:Y:S01]  /*0f60*/  @P0 IMAD R15, R14, UR14, R7.reuse ;  /* 0x0000000e0e0f0c24 */ /* 0x101fe2000f8e0207 */
[----:B------:R-:W-:Y:S01]  /*0f70*/  @UP1 UIADD3 UR6, UPT, UPT, UR6, 0x2, URZ ;  /* 0x0000000206061890 */ /* 0x000fe2000fffe0ff */
[----:B-1----:R-:W-:Y:S02]  /*0f80*/  MOV R14, UR18 ;  /* 0x00000012000e7c02 */ /* 0x002fe40008000f00 */
[C-C-:B------:R-:W-:Y:S01]  /*0f90*/  @P0 IMAD R24, R15.reuse, UR15, R2.reuse ;  /* 0x0000000f0f180c24 */ /* 0x140fe2000f8e0202 */
[----:B------:R-:W-:Y:S01]  /*0fa0*/  @P0 IADD3 R17, PT, PT, R15, UR14, RZ ;  /* 0x0000000e0f110c10 */ /* 0x000fe2000fffe0ff */
[----:B------:R-:W-:Y:S02]  /*0fb0*/  @UP1 UIADD3 UR14, UPT, UPT, UR12, UR10, URZ ;  /* 0x0000000a0c0e1290 */ /* 0x000fe4000fffe0ff */
[----:B--2---:R-:W-:Y:S01]  /*0fc0*/  @UP1 UIMAD.WIDE.U32 UR12, UR12, 0x4, UR26 ;  /* 0x000000040c0c18a5 */ /* 0x004fe2000f8e001a */
[----:B------:R-:W-:Y:S01]  /*0fd0*/  @P1 IMAD R29, R14, UR6, R7 ;  /* 0x000000060e1d1c24 */ /* 0x000fe2000f8e0207 */
[----:B------:R-:W-:Y:S01]  /*0fe0*/  @UP2 UIMAD UR10, UR6, UR10, UR16 ;  /* 0x0000000a060a22a4 */ /* 0x000fe2000f8e0210 */
[--C-:B------:R-:W-:Y:S01]  /*0ff0*/  @P0 IMAD R26, R17, UR15, R2.reuse ;  /* 0x0000000f111a0c24 */ /* 0x100fe2000f8e0202 */
[----:B------:R-:W-:Y:S01]  /*1000*/  @UP1 UIMAD.WIDE.U32 UR14, UR14, 0x4, UR26 ;  /* 0x000000040e0e18a5 */ /* 0x000fe2000f8e001a */
[----:B------:R-:W-:Y:S01]  /*1010*/  @P0 IMAD.WIDE R24, R24, R25, UR24 ;  /* 0x0000001818180e25 */ /* 0x000fe2000f8e0219 */
[----:B------:R-:W-:Y:S01]  /*1020*/  MOV R15, UR13 ;  /* 0x0000000d000f7c02 */ /* 0x000fe20008000f00 */
[----:B---3--:R-:W-:Y:S01]  /*1030*/  @UP2 UIMAD.WIDE.U32 UR10, UR10, 0x4, UR30 ;  /* 0x000000040a0a28a5 */ /* 0x008fe2000f8e001e */
[----:B------:R-:W-:Y:S01]  /*1040*/  MOV R14, UR12 ;  /* 0x0000000c000e7c02 */ /* 0x000fe20008000f00 */
[----:B------:R-:W-:Y:S01]  /*1050*/  @P1 IMAD R29, R29, UR19, R2 ;  /* 0x000000131d1d1c24 */ /* 0x000fe2000f8e0202 */
[----:B------:R-:W-:-:S02]  /*1060*/  MOV R16, UR28 ;  /* 0x0000001c00107c02 */ /* 0x000fc40008000f00 */
[----:B------:R-:W-:Y:S01]  /*1070*/  MOV R17, UR29 ;  /* 0x0000001d00117c02 */ /* 0x000fe20008000f00 */
[----:B------:R-:W-:Y:S01]  /*1080*/  @P0 IMAD.WIDE R26, R26, R27, UR24 ;  /* 0x000000181a1a0e25 */ /* 0x000fe2000f8e021b */
[----:B------:R-:W-:Y:S01]  /*1090*/  MOV R20, UR14 ;  /* 0x0000000e00147c02 */ /* 0x000fe20008000f00 */
[----:B------:R-:W2:Y:S02]  /*10a0*/  @P0 LDG.E R15, desc[UR20][R14.64] ;  /* 0x000000140e0f0981 */ /* 0x000ea4000c1e1900 */
[----:B------:R-:W-:Y:S02]  /*10b0*/  IMAD.U32 R21, RZ, RZ, UR15 ;  /* 0x0000000fff157e24 */ /* 0x000fe4000f8e00ff */
[----:B------:R-:W2:Y:S01]  /*10c0*/  @P0 LDG.E R25, desc[UR20][R24.64] ;  /* 0x0000001418190981 */ /* 0x000ea2000c1e1900 */
[----:B------:R-:W-:Y:S01]  /*10d0*/  @P1 IMAD.WIDE R28, R29, 0x4, R16 ;  /* 0x000000041d1c1825 */ /* 0x000fe200078e0210 */
[----:B------:R-:W-:Y:S02]  /*10e0*/  MOV R16, UR10 ;  /* 0x0000000a00107c02 */ /* 0x000fe40008000f00 */
[----:B------:R-:W-:Y:S01]  /*10f0*/  MOV R17, UR11 ;  /* 0x0000000b00117c02 */ /* 0x000fe20008000f00 */
[----:B------:R-:W3:Y:S04]  /*1100*/  @P0 LDG.E R20, desc[UR20][R20.64] ;  /* 0x0000001414140981 */ /* 0x000ee8000c1e1900 */
[----:B------:R-:W3:Y:S04]  /*1110*/  @P0 LDG.E R26, desc[UR20][R26.64] ;  /* 0x000000141a1a0981 */ /* 0x000ee8000c1e1900 */
[----:B------:R-:W4:Y:S04]  /*1120*/  @P1 LDG.E R29, desc[UR20][R28.64] ;  /* 0x000000141c1d1981 */ /* 0x000f28000c1e1900 */
[----:B------:R-:W4:Y:S01]  /*1130*/  @P1 LDG.E R16, desc[UR20][R16.64] ;  /* 0x0000001410101981 */ /* 0x000f22000c1e1900 */
[----:B--2---:R-:W-:-:S04]  /*1140*/  @P0 FFMA R19, R25, R15, R18 ;  /* 0x0000000f19130223 */ /* 0x004fc80000000012 */
[----:B---3--:R-:W-:-:S04]  /*1150*/  @P0 FFMA R18, R26, R20, R19 ;  /* 0x000000141a120223 */ /* 0x008fc80000000013 */
[----:B----4-:R-:W-:-:S07]  /*1160*/  @P1 FFMA R18, R29, R16, R18 ;  /* 0x000000101d121223 */ /* 0x010fce0000000012 */
.L_x_14:
[----:B------:R-:W0:Y:S01]  /*1170*/  LDCU UR6, c[0x0][0x3a0] ;  /* 0x00007400ff0677ac */ /* 0x000e220008000800 */
[----:B------:R-:W-:-:S04]  /*1180*/  UIADD3 UR5, UPT, UPT, UR5, 0x1, URZ ;  /* 0x0000000105057890 */ /* 0x000fc8000fffe0ff */
[----:B0-----:R-:W-:-:S09]  /*1190*/  UISETP.NE.AND UP1, UPT, UR5, UR6, UPT ;  /* 0x000000060500728c */ /* 0x001fd2000bf25270 */
[----:B------:R-:W-:Y:S05]  /*11a0*/  BRA.U UP1, `(.L_x_16) ;  /* 0xfffffff101907547 */ /* 0x000fea000b83ffff */
[----:B------:R-:W-:Y:S05]  /*11b0*/  BRA.U UP0, `(.L_x_17) ;  /* 0xfffffff100147547 */ /* 0x000fea000b83ffff */
.L_x_11:
[----:B------:R-:W0:Y:S01]  /*11c0*/  LDCU UR4, c[0x0][0x3a0] ;  /* 0x00007400ff0477ac */ /* 0x000e220008000800 */
[----:B------:R-:W1:Y:S01]  /*11d0*/  LDC.64 R4, c[0x0][0x390] ;  /* 0x0000e400ff047b82 */ /* 0x000e620000000a00 */
[----:B------:R-:W2:Y:S01]  /*11e0*/  LDCU UR5, c[0x0][0x39c] ;  /* 0x00007380ff0577ac */ /* 0x000ea20008000800 */
[----:B0-----:R-:W-:-:S04]  /*11f0*/  UIADD3 UR4, UPT, UPT, UR4, -0x1, URZ ;  /* 0xffffffff04047890 */ /* 0x001fc8000fffe0ff */
[----:B------:R-:W-:-:S04]  /*1200*/  ULEA.HI UR4, UR4, UR4, URZ, 0x1 ;  /* 0x0000000404047291 */ /* 0x000fc8000f8f08ff */
[----:B------:R-:W-:-:S04]  /*1210*/  USHF.R.S32.HI UR4, URZ, 0x1, UR4 ;  /* 0x00000001ff047899 */ /* 0x000fc80008011404 */
[----:B--2---:R-:W-:-:S06]  /*1220*/  UIADD3 UR4, UPT, UPT, -UR4, UR5, URZ ;  /* 0x0000000504047290 */ /* 0x004fcc000fffe1ff */
[----:B------:R-:W-:-:S04]  /*1230*/  IMAD R3, R3, UR4, R0 ;  /* 0x0000000403037c24 */ /* 0x000fc8000f8e0200 */
[----:B-1----:R-:W-:-:S05]  /*1240*/  IMAD.WIDE R2, R3, 0x4, R4 ;  /* 0x0000000403027825 */ /* 0x002fca00078e0204 */
[----:B------:R-:W-:Y:S01]  /*1250*/  STG.E desc[UR20][R2.64], R18 ;  /* 0x0000001202007986 */ /* 0x000fe2000c101914 */
[----:B------:R-:W-:Y:S05]  /*1260*/  EXIT ;  /* 0x000000000000794d */ /* 0x000fea0003800000 */
.L_x_18:
        /* <DEDUP_REMOVED lines=9> */
.L_x_21:


//--------------------- .nv.shared.reserved.0     --------------------------
	.section	.nv.shared.reserved.0,"aw",@nobits
	.weak		__nv_reservedSMEM_offset_0_alias
	.size		__nv_reservedSMEM_offset_0_alias, 0, 64
	.other		__nv_reservedSMEM_offset_0_alias,@"STO_CUDA_RESERVED_SHARED STV_DEFAULT"
__nv_reservedSMEM_offset_0_alias:
	.zero		0
	.zero		64


//--------------------- .nv.constant0._Z8cudaTanhPfi --------------------------
	.section	.nv.constant0._Z8cudaTanhPfi,"a",@progbits
	.sectionflags	@""
	.align	4
.nv.constant0._Z8cudaTanhPfi:
	.zero		908


//--------------------- .nv.constant0._Z12cudaMeanPoolPfS_iii --------------------------
	.section	.nv.constant0._Z12cudaMeanPoolPfS_iii,"a",@progbits
	.sectionflags	@""
	.align	4
.nv.constant0._Z12cudaMeanPoolPfS_iii:
	.zero		924


//--------------------- .nv.constant0._Z10cudaConv2DPfS_S_iiii --------------------------
	.section	.nv.constant0._Z10cudaConv2DPfS_S_iiii,"a",@progbits
	.sectionflags	@""
	.align	4
.nv.constant0._Z10cudaConv2DPfS_S_iiii:
	.zero		936


//--------------------- SYMBOLS --------------------------

	.type		.nv.reservedSmem.offset0,@object
	.size		.nv.reservedSmem.offset0,0x4
